//
// Generated by NVIDIA NVVM Compiler
//
// Compiler Build ID: CL-36424714
// Cuda compilation tools, release 13.0, V13.0.88
// Based on NVVM 20.0.0
//

.version 9.0
.target sm_100
.address_size 64

	// .globl	_Z8HalfStepP9M_double4S0_i

.visible .entry _Z8HalfStepP9M_double4S0_i(
	.param .u64 .ptr .align 1 _Z8HalfStepP9M_double4S0_i_param_0,
	.param .u64 .ptr .align 1 _Z8HalfStepP9M_double4S0_i_param_1,
	.param .u32 _Z8HalfStepP9M_double4S0_i_param_2
)
{
	.reg .pred 	%p<2>;
	.reg .b32 	%r<6>;
	.reg .b32 	%f<14>;
	.reg .b64 	%rd<8>;

	ld.param.u64 	%rd1, [_Z8HalfStepP9M_double4S0_i_param_0];
	ld.param.u64 	%rd2, [_Z8HalfStepP9M_double4S0_i_param_1];
	ld.param.u32 	%r2, [_Z8HalfStepP9M_double4S0_i_param_2];
	mov.u32 	%r3, %ctaid.x;
	mov.u32 	%r4, %ntid.x;
	mov.u32 	%r5, %tid.x;
	mad.lo.s32 	%r1, %r3, %r4, %r5;
	setp.ge.s32 	%p1, %r1, %r2;
	@%p1 bra 	$L__BB0_2;
	cvta.to.global.u64 	%rd3, %rd2;
	cvta.to.global.u64 	%rd4, %rd1;
	mul.wide.s32 	%rd5, %r1, 16;
	add.s64 	%rd6, %rd3, %rd5;
	ld.global.f32 	%f1, [%rd6];
	add.s64 	%rd7, %rd4, %rd5;
	ld.global.f32 	%f2, [%rd7];
	fma.rn.f32 	%f3, %f1, 0f3983126F, %f2;
	st.global.f32 	[%rd7], %f3;
	ld.global.f32 	%f4, [%rd6+4];
	ld.global.f32 	%f5, [%rd7+4];
	fma.rn.f32 	%f6, %f4, 0f3983126F, %f5;
	st.global.f32 	[%rd7+4], %f6;
	ld.global.f32 	%f7, [%rd6+8];
	ld.global.f32 	%f8, [%rd7+8];
	fma.rn.f32 	%f9, %f7, 0f3983126F, %f8;
	st.global.f32 	[%rd7+8], %f9;
	mul.f32 	%f10, %f6, %f6;
	fma.rn.f32 	%f11, %f3, %f3, %f10;
	fma.rn.f32 	%f12, %f9, %f9, %f11;
	mul.f32 	%f13, %f12, 0f3F000000;
	st.global.f32 	[%rd7+12], %f13;
$L__BB0_2:
	ret;

}
	// .globl	_Z8PositionP9M_double4S0_S0_i
.visible .entry _Z8PositionP9M_double4S0_S0_i(
	.param .u64 .ptr .align 1 _Z8PositionP9M_double4S0_S0_i_param_0,
	.param .u64 .ptr .align 1 _Z8PositionP9M_double4S0_S0_i_param_1,
	.param .u64 .ptr .align 1 _Z8PositionP9M_double4S0_S0_i_param_2,
	.param .u32 _Z8PositionP9M_double4S0_S0_i_param_3
)
{
	.reg .pred 	%p<2>;
	.reg .b32 	%r<6>;
	.reg .b32 	%f<16>;
	.reg .b64 	%rd<11>;

	ld.param.u64 	%rd1, [_Z8PositionP9M_double4S0_S0_i_param_0];
	ld.param.u64 	%rd2, [_Z8PositionP9M_double4S0_S0_i_param_1];
	ld.param.u64 	%rd3, [_Z8PositionP9M_double4S0_S0_i_param_2];
	ld.param.u32 	%r2, [_Z8PositionP9M_double4S0_S0_i_param_3];
	mov.u32 	%r3, %ctaid.x;
	mov.u32 	%r4, %ntid.x;
	mov.u32 	%r5, %tid.x;
	mad.lo.s32 	%r1, %r3, %r4, %r5;
	setp.ge.s32 	%p1, %r1, %r2;
	@%p1 bra 	$L__BB1_2;
	cvta.to.global.u64 	%rd4, %rd3;
	cvta.to.global.u64 	%rd5, %rd2;
	cvta.to.global.u64 	%rd6, %rd1;
	mul.wide.s32 	%rd7, %r1, 16;
	add.s64 	%rd8, %rd4, %rd7;
	ld.global.f32 	%f1, [%rd8];
	add.s64 	%rd9, %rd5, %rd7;
	ld.global.f32 	%f2, [%rd9];
	fma.rn.f32 	%f3, %f1, 0f3983126F, %f2;
	st.global.f32 	[%rd9], %f3;
	ld.global.f32 	%f4, [%rd8+4];
	ld.global.f32 	%f5, [%rd9+4];
	fma.rn.f32 	%f6, %f4, 0f3983126F, %f5;
	st.global.f32 	[%rd9+4], %f6;
	ld.global.f32 	%f7, [%rd8+8];
	ld.global.f32 	%f8, [%rd9+8];
	fma.rn.f32 	%f9, %f7, 0f3983126F, %f8;
	st.global.f32 	[%rd9+8], %f9;
	add.s64 	%rd10, %rd6, %rd7;
	ld.global.f32 	%f10, [%rd10];
	fma.rn.f32 	%f11, %f3, 0f3A03126F, %f10;
	st.global.f32 	[%rd10], %f11;
	ld.global.f32 	%f12, [%rd10+4];
	fma.rn.f32 	%f13, %f6, 0f3A03126F, %f12;
	st.global.f32 	[%rd10+4], %f13;
	ld.global.f32 	%f14, [%rd10+8];
	fma.rn.f32 	%f15, %f9, 0f3A03126F, %f14;
	st.global.f32 	[%rd10+8], %f15;
$L__BB1_2:
	ret;

}
	// .globl	_Z12AccelerationP9M_double4S0_if
.visible .entry _Z12AccelerationP9M_double4S0_if(
	.param .u64 .ptr .align 1 _Z12AccelerationP9M_double4S0_if_param_0,
	.param .u64 .ptr .align 1 _Z12AccelerationP9M_double4S0_if_param_1,
	.param .u32 _Z12AccelerationP9M_double4S0_if_param_2,
	.param .f32 _Z12AccelerationP9M_double4S0_if_param_3
)
{
	.reg .pred 	%p<24>;
	.reg .b32 	%r<32>;
	.reg .b32 	%f<225>;
	.reg .b64 	%rd<15>;

	ld.param.u64 	%rd8, [_Z12AccelerationP9M_double4S0_if_param_0];
	ld.param.u64 	%rd7, [_Z12AccelerationP9M_double4S0_if_param_1];
	ld.param.u32 	%r9, [_Z12AccelerationP9M_double4S0_if_param_2];
	ld.param.f32 	%f44, [_Z12AccelerationP9M_double4S0_if_param_3];
	cvta.to.global.u64 	%rd1, %rd8;
	cvt.rn.f32.s32 	%f45, %r9;
	div.rn.f32 	%f1, %f45, %f44;
	abs.f32 	%f2, %f1;
	setp.eq.f32 	%p1, %f1, 0f3F800000;
	mov.f32 	%f208, 0f3F800000;
	@%p1 bra 	$L__BB2_7;
	setp.num.f32 	%p2, %f2, %f2;
	@%p2 bra 	$L__BB2_3;
	mov.f32 	%f102, 0f3EAAAAAB;
	add.rn.f32 	%f208, %f1, %f102;
	bra.uni 	$L__BB2_7;
$L__BB2_3:
	setp.neu.f32 	%p3, %f1, 0f00000000;
	setp.neu.f32 	%p4, %f2, 0f7F800000;
	and.pred  	%p5, %p3, %p4;
	@%p5 bra 	$L__BB2_5;
	add.f32 	%f101, %f1, %f1;
	mov.b32 	%r19, %f101;
	and.b32  	%r20, %r19, 2147483647;
	mov.b32 	%f208, %r20;
	bra.uni 	$L__BB2_7;
$L__BB2_5:
	setp.lt.f32 	%p6, %f2, 0f00800000;
	mul.f32 	%f46, %f2, 0f4B800000;
	selp.f32 	%f47, %f46, %f2, %p6;
	mov.b32 	%r10, %f47;
	add.s32 	%r11, %r10, -1060439283;
	and.b32  	%r12, %r11, -8388608;
	sub.s32 	%r13, %r10, %r12;
	mov.b32 	%f48, %r13;
	cvt.rn.f32.s32 	%f49, %r12;
	selp.f32 	%f50, 0fC1C00000, 0f00000000, %p6;
	fma.rn.f32 	%f51, %f49, 0f34000000, %f50;
	add.f32 	%f52, %f48, 0fBF800000;
	add.f32 	%f53, %f48, 0f3F800000;
	rcp.approx.ftz.f32 	%f54, %f53;
	add.f32 	%f55, %f52, %f52;
	mul.f32 	%f56, %f55, %f54;
	mul.f32 	%f57, %f56, %f56;
	neg.f32 	%f58, %f56;
	sub.f32 	%f59, %f52, %f56;
	add.f32 	%f60, %f59, %f59;
	fma.rn.f32 	%f61, %f58, %f52, %f60;
	mul.rn.f32 	%f62, %f54, %f61;
	fma.rn.f32 	%f63, %f57, 0f3A2C32E4, 0f3B52E7DB;
	fma.rn.f32 	%f64, %f63, %f57, 0f3C93BB73;
	fma.rn.f32 	%f65, %f64, %f57, 0f3DF6384F;
	mul.rn.f32 	%f66, %f65, %f57;
	fma.rn.f32 	%f67, %f56, 0f3FB8AA3B, %f51;
	mul.f32 	%f68, %f66, 0f40400000;
	sub.f32 	%f69, %f51, %f67;
	fma.rn.f32 	%f70, %f56, 0f3FB8AA3B, %f69;
	fma.rn.f32 	%f71, %f62, 0f3FB8AA3B, %f70;
	fma.rn.f32 	%f72, %f56, 0f32A55E34, %f71;
	fma.rn.f32 	%f73, %f68, %f62, %f72;
	fma.rn.f32 	%f74, %f66, %f56, %f73;
	add.rn.f32 	%f75, %f67, %f74;
	mov.f32 	%f76, 0f3EAAAAAB;
	mul.rn.f32 	%f77, %f75, %f76;
	cvt.rni.f32.f32 	%f78, %f77;
	sub.f32 	%f79, %f77, %f78;
	neg.f32 	%f80, %f77;
	fma.rn.f32 	%f81, %f75, 0f3EAAAAAB, %f80;
	neg.f32 	%f82, %f67;
	add.rn.f32 	%f83, %f75, %f82;
	neg.f32 	%f84, %f83;
	add.rn.f32 	%f85, %f74, %f84;
	fma.rn.f32 	%f86, %f85, 0f3EAAAAAB, %f81;
	add.f32 	%f87, %f79, %f86;
	setp.gt.f32 	%p7, %f78, 0f00000000;
	selp.b32 	%r14, 0, -2097152000, %p7;
	setp.geu.f32 	%p8, %f1, 0f00000000;
	setp.lt.f32 	%p9, %f77, 0f00000000;
	selp.f32 	%f88, 0f00000000, 0f7F800000, %p9;
	abs.f32 	%f89, %f77;
	setp.gt.f32 	%p10, %f89, 0f43180000;
	cvt.rzi.s32.f32 	%r15, %f78;
	shl.b32 	%r16, %r15, 23;
	sub.s32 	%r17, %r16, %r14;
	mov.b32 	%f90, %r17;
	add.s32 	%r18, %r14, 2130706432;
	mov.b32 	%f91, %r18;
	fma.rn.f32 	%f92, %f87, 0f391FCB8E, 0f3AAF85ED;
	fma.rn.f32 	%f93, %f92, %f87, 0f3C1D9856;
	fma.rn.f32 	%f94, %f93, %f87, 0f3D6357BB;
	fma.rn.f32 	%f95, %f94, %f87, 0f3E75FDEC;
	fma.rn.f32 	%f96, %f95, %f87, 0f3F317218;
	fma.rn.f32 	%f97, %f96, %f87, 0f3F800000;
	mul.f32 	%f98, %f97, %f91;
	mul.f32 	%f99, %f98, %f90;
	selp.f32 	%f208, %f88, %f99, %p10;
	@%p8 bra 	$L__BB2_7;
	mov.f32 	%f208, 0f7FFFFFFF;
$L__BB2_7:
	mov.u32 	%r21, %ctaid.x;
	mov.u32 	%r22, %ntid.x;
	mov.u32 	%r23, %tid.x;
	mad.lo.s32 	%r1, %r21, %r22, %r23;
	setp.ge.s32 	%p11, %r1, %r9;
	@%p11 bra 	$L__BB2_21;
	cvta.to.global.u64 	%rd9, %rd7;
	mul.wide.s32 	%rd10, %r1, 16;
	add.s64 	%rd2, %rd9, %rd10;
	mov.b32 	%r24, 0;
	st.global.u32 	[%rd2], %r24;
	st.global.u32 	[%rd2+4], %r24;
	st.global.u32 	[%rd2+8], %r24;
	st.global.u32 	[%rd2+12], %r24;
	setp.lt.s32 	%p12, %r9, 1;
	@%p12 bra 	$L__BB2_21;
	add.s64 	%rd3, %rd1, %rd10;
	setp.eq.s32 	%p13, %r9, 1;
	mov.b32 	%r31, 0;
	mov.f32 	%f217, 0f00000000;
	mov.f32 	%f218, %f217;
	mov.f32 	%f219, %f217;
	mov.f32 	%f220, %f217;
	@%p13 bra 	$L__BB2_18;
	and.b32  	%r31, %r9, 2147483646;
	add.s64 	%rd14, %rd1, 16;
	neg.s32 	%r29, %r1;
	mov.b32 	%r30, 0;
	mov.f32 	%f217, 0f00000000;
$L__BB2_11:
	setp.eq.s32 	%p14, %r29, 0;
	@%p14 bra 	$L__BB2_14;
	ld.global.f32 	%f105, [%rd3];
	ld.global.f32 	%f106, [%rd14+-16];
	sub.f32 	%f107, %f105, %f106;
	ld.global.f32 	%f108, [%rd3+4];
	ld.global.f32 	%f109, [%rd14+-12];
	sub.f32 	%f110, %f108, %f109;
	ld.global.f32 	%f111, [%rd3+8];
	ld.global.f32 	%f112, [%rd14+-8];
	sub.f32 	%f113, %f111, %f112;
	div.rn.f32 	%f114, %f107, %f208;
	add.f32 	%f115, %f114, 0f3F000000;
	cvt.rmi.f32.f32 	%f116, %f115;
	mul.f32 	%f117, %f208, %f116;
	sub.f32 	%f11, %f107, %f117;
	div.rn.f32 	%f118, %f110, %f208;
	add.f32 	%f119, %f118, 0f3F000000;
	cvt.rmi.f32.f32 	%f120, %f119;
	mul.f32 	%f121, %f208, %f120;
	sub.f32 	%f12, %f110, %f121;
	div.rn.f32 	%f122, %f113, %f208;
	add.f32 	%f123, %f122, 0f3F000000;
	cvt.rmi.f32.f32 	%f124, %f123;
	mul.f32 	%f125, %f208, %f124;
	sub.f32 	%f13, %f113, %f125;
	fma.rn.f32 	%f126, %f11, %f11, 0f00000000;
	fma.rn.f32 	%f127, %f12, %f12, %f126;
	fma.rn.f32 	%f14, %f13, %f13, %f127;
	setp.geu.f32 	%p15, %f14, 0f40C80000;
	@%p15 bra 	$L__BB2_14;
	rcp.rn.f32 	%f128, %f14;
	mul.f32 	%f129, %f128, %f128;
	mul.f32 	%f130, %f128, %f129;
	mul.f32 	%f131, %f128, 0f41C00000;
	mul.f32 	%f132, %f131, %f130;
	fma.rn.f32 	%f133, %f130, 0f40000000, 0fBF800000;
	mul.f32 	%f134, %f132, %f133;
	fma.rn.f32 	%f220, %f134, %f11, %f220;
	st.global.f32 	[%rd2], %f220;
	fma.rn.f32 	%f219, %f134, %f12, %f219;
	st.global.f32 	[%rd2+4], %f219;
	fma.rn.f32 	%f218, %f134, %f13, %f218;
	st.global.f32 	[%rd2+8], %f218;
	mul.f32 	%f135, %f130, 0f40800000;
	add.f32 	%f136, %f130, 0fBF800000;
	fma.rn.f32 	%f137, %f135, %f136, 0f3C85AB00;
	add.f32 	%f217, %f137, %f217;
	st.global.f32 	[%rd2+12], %f217;
$L__BB2_14:
	add.s32 	%r27, %r30, 1;
	setp.eq.s32 	%p16, %r1, %r27;
	@%p16 bra 	$L__BB2_17;
	ld.global.f32 	%f138, [%rd3];
	ld.global.f32 	%f139, [%rd14];
	sub.f32 	%f140, %f138, %f139;
	ld.global.f32 	%f141, [%rd3+4];
	ld.global.f32 	%f142, [%rd14+4];
	sub.f32 	%f143, %f141, %f142;
	ld.global.f32 	%f144, [%rd3+8];
	ld.global.f32 	%f145, [%rd14+8];
	sub.f32 	%f146, %f144, %f145;
	div.rn.f32 	%f147, %f140, %f208;
	add.f32 	%f148, %f147, 0f3F000000;
	cvt.rmi.f32.f32 	%f149, %f148;
	mul.f32 	%f150, %f208, %f149;
	sub.f32 	%f23, %f140, %f150;
	div.rn.f32 	%f151, %f143, %f208;
	add.f32 	%f152, %f151, 0f3F000000;
	cvt.rmi.f32.f32 	%f153, %f152;
	mul.f32 	%f154, %f208, %f153;
	sub.f32 	%f24, %f143, %f154;
	div.rn.f32 	%f155, %f146, %f208;
	add.f32 	%f156, %f155, 0f3F000000;
	cvt.rmi.f32.f32 	%f157, %f156;
	mul.f32 	%f158, %f208, %f157;
	sub.f32 	%f25, %f146, %f158;
	fma.rn.f32 	%f159, %f23, %f23, 0f00000000;
	fma.rn.f32 	%f160, %f24, %f24, %f159;
	fma.rn.f32 	%f26, %f25, %f25, %f160;
	setp.geu.f32 	%p17, %f26, 0f40C80000;
	@%p17 bra 	$L__BB2_17;
	rcp.rn.f32 	%f161, %f26;
	mul.f32 	%f162, %f161, %f161;
	mul.f32 	%f163, %f161, %f162;
	mul.f32 	%f164, %f161, 0f41C00000;
	mul.f32 	%f165, %f164, %f163;
	fma.rn.f32 	%f166, %f163, 0f40000000, 0fBF800000;
	mul.f32 	%f167, %f165, %f166;
	fma.rn.f32 	%f220, %f167, %f23, %f220;
	st.global.f32 	[%rd2], %f220;
	fma.rn.f32 	%f219, %f167, %f24, %f219;
	st.global.f32 	[%rd2+4], %f219;
	fma.rn.f32 	%f218, %f167, %f25, %f218;
	st.global.f32 	[%rd2+8], %f218;
	mul.f32 	%f168, %f163, 0f40800000;
	add.f32 	%f169, %f163, 0fBF800000;
	fma.rn.f32 	%f170, %f168, %f169, 0f3C85AB00;
	add.f32 	%f217, %f170, %f217;
	st.global.f32 	[%rd2+12], %f217;
$L__BB2_17:
	add.s32 	%r30, %r30, 2;
	add.s64 	%rd14, %rd14, 32;
	add.s32 	%r29, %r29, 2;
	setp.ne.s32 	%p18, %r30, %r31;
	@%p18 bra 	$L__BB2_11;
$L__BB2_18:
	and.b32  	%r28, %r9, 1;
	setp.eq.b32 	%p19, %r28, 1;
	not.pred 	%p20, %p19;
	setp.eq.s32 	%p21, %r1, %r31;
	or.pred  	%p22, %p20, %p21;
	@%p22 bra 	$L__BB2_21;
	ld.global.f32 	%f171, [%rd3];
	mul.wide.u32 	%rd12, %r31, 16;
	add.s64 	%rd13, %rd1, %rd12;
	ld.global.f32 	%f172, [%rd13];
	sub.f32 	%f173, %f171, %f172;
	ld.global.f32 	%f174, [%rd3+4];
	ld.global.f32 	%f175, [%rd13+4];
	sub.f32 	%f176, %f174, %f175;
	ld.global.f32 	%f177, [%rd3+8];
	ld.global.f32 	%f178, [%rd13+8];
	sub.f32 	%f179, %f177, %f178;
	div.rn.f32 	%f180, %f173, %f208;
	add.f32 	%f181, %f180, 0f3F000000;
	cvt.rmi.f32.f32 	%f182, %f181;
	mul.f32 	%f183, %f208, %f182;
	sub.f32 	%f39, %f173, %f183;
	div.rn.f32 	%f184, %f176, %f208;
	add.f32 	%f185, %f184, 0f3F000000;
	cvt.rmi.f32.f32 	%f186, %f185;
	mul.f32 	%f187, %f208, %f186;
	sub.f32 	%f40, %f176, %f187;
	div.rn.f32 	%f188, %f179, %f208;
	add.f32 	%f189, %f188, 0f3F000000;
	cvt.rmi.f32.f32 	%f190, %f189;
	mul.f32 	%f191, %f208, %f190;
	sub.f32 	%f41, %f179, %f191;
	fma.rn.f32 	%f192, %f39, %f39, 0f00000000;
	fma.rn.f32 	%f193, %f40, %f40, %f192;
	fma.rn.f32 	%f42, %f41, %f41, %f193;
	setp.geu.f32 	%p23, %f42, 0f40C80000;
	@%p23 bra 	$L__BB2_21;
	rcp.rn.f32 	%f194, %f42;
	mul.f32 	%f195, %f194, %f194;
	mul.f32 	%f196, %f194, %f195;
	mul.f32 	%f197, %f194, 0f41C00000;
	mul.f32 	%f198, %f197, %f196;
	fma.rn.f32 	%f199, %f196, 0f40000000, 0fBF800000;
	mul.f32 	%f200, %f198, %f199;
	fma.rn.f32 	%f201, %f200, %f39, %f220;
	st.global.f32 	[%rd2], %f201;
	fma.rn.f32 	%f202, %f200, %f40, %f219;
	st.global.f32 	[%rd2+4], %f202;
	fma.rn.f32 	%f203, %f200, %f41, %f218;
	st.global.f32 	[%rd2+8], %f203;
	mul.f32 	%f204, %f196, 0f40800000;
	add.f32 	%f205, %f196, 0fBF800000;
	fma.rn.f32 	%f206, %f204, %f205, 0f3C85AB00;
	add.f32 	%f207, %f206, %f217;
	st.global.f32 	[%rd2+12], %f207;
$L__BB2_21:
	ret;

}


// ===== COMPILED SASS (sm_100) =====

	.target	sm_100

	.elftype	@"ET_EXEC"


//--------------------- .note.nv.tkinfo           --------------------------
	.section	.note.nv.tkinfo,"",@"SHT_NOTE"
	.sectionflags	@"SHF_NOTE_NV_TKINFO"
	.tkinfo
        /*0018*/ 	.word	0x00000002
        /*0030*/ 	.string	""
        /*0030*/ 	.string	"ptxas"
        /*0030*/ 	.string	"Cuda compilation tools, release 13.0, V13.0.88"
        /*0030*/ 	.string	"Build cuda_13.0.r13.0/compiler.36424714_0"
        /*0030*/ 	.string	"-arch sm_100 -m 64 "



//--------------------- .note.nv.cuinfo           --------------------------
	.section	.note.nv.cuinfo,"",@"SHT_NOTE"
	.sectionflags	@"SHF_NOTE_NV_CUINFO"
        /*0018*/ 	.short	0x0002
        /*001a*/ 	.short	0x0064
        /*001c*/ 	.short	0x0082
	.zero		2


//--------------------- .nv.info                  --------------------------
	.section	.nv.info,"",@"SHT_CUDA_INFO"
	.align	4


	//----- nvinfo : EIATTR_REGCOUNT
	.align		4
        /*0000*/ 	.byte	0x04, 0x2f
        /*0002*/ 	.short	(.L_1 - .L_0)
	.align		4
.L_0:
        /*0004*/ 	.word	index@(_Z8HalfStepP9M_double4S0_i)
        /*0008*/ 	.word	0x00000010


	//----- nvinfo : EIATTR_FRAME_SIZE
	.align		4
.L_1:
        /*000c*/ 	.byte	0x04, 0x11
        /*000e*/ 	.short	(.L_3 - .L_2)
	.align		4
.L_2:
        /*0010*/ 	.word	index@(_Z8HalfStepP9M_double4S0_i)
        /*0014*/ 	.word	0x00000000


	//----- nvinfo : EIATTR_REGCOUNT
	.align		4
.L_3:
        /*0018*/ 	.byte	0x04, 0x2f
        /*001a*/ 	.short	(.L_5 - .L_4)
	.align		4
.L_4:
        /*001c*/ 	.word	index@(_Z8PositionP9M_double4S0_S0_i)
        /*0020*/ 	.word	0x00000012


	//----- nvinfo : EIATTR_FRAME_SIZE
	.align		4
.L_5:
        /*0024*/ 	.byte	0x04, 0x11
        /*0026*/ 	.short	(.L_7 - .L_6)
	.align		4
.L_6:
        /*0028*/ 	.word	index@(_Z8PositionP9M_double4S0_S0_i)
        /*002c*/ 	.word	0x00000000


	//----- nvinfo : EIATTR_REGCOUNT
	.align		4
.L_7:
        /*0030*/ 	.byte	0x04, 0x2f
        /*0032*/ 	.short	(.L_9 - .L_8)
	.align		4
.L_8:
        /*0034*/ 	.word	index@(_Z12AccelerationP9M_double4S0_if)
        /*0038*/ 	.word	0x00000020


	//----- nvinfo : EIATTR_FRAME_SIZE
	.align		4
.L_9:
        /*003c*/ 	.byte	0x04, 0x11
        /*003e*/ 	.short	(.L_11 - .L_10)
	.align		4
.L_10:
        /*0040*/ 	.word	index@($__internal_1_$__cuda_sm3x_div_rn_noftz_f32_slowpath)
        /*0044*/ 	.word	0x00000000


	//----- nvinfo : EIATTR_FRAME_SIZE
	.align		4
.L_11:
        /*0048*/ 	.byte	0x04, 0x11
        /*004a*/ 	.short	(.L_13 - .L_12)
	.align		4
.L_12:
        /*004c*/ 	.word	index@($__internal_0_$__cuda_sm20_rcp_rn_f32_slowpath)
        /*0050*/ 	.word	0x00000000


	//----- nvinfo : EIATTR_FRAME_SIZE
	.align		4
.L_13:
        /*0054*/ 	.byte	0x04, 0x11
        /*0056*/ 	.short	(.L_15 - .L_14)
	.align		4
.L_14:
        /*0058*/ 	.word	index@(_Z12AccelerationP9M_double4S0_if)
        /*005c*/ 	.word	0x00000000


	//----- nvinfo : EIATTR_MIN_STACK_SIZE
	.align		4
.L_15:
        /*0060*/ 	.byte	0x04, 0x12
        /*0062*/ 	.short	(.L_17 - .L_16)
	.align		4
.L_16:
        /*0064*/ 	.word	index@(_Z12AccelerationP9M_double4S0_if)
        /*0068*/ 	.word	0x00000000


	//----- nvinfo : EIATTR_MIN_STACK_SIZE
	.align		4
.L_17:
        /*006c*/ 	.byte	0x04, 0x12
        /*006e*/ 	.short	(.L_19 - .L_18)
	.align		4
.L_18:
        /*0070*/ 	.word	index@(_Z8PositionP9M_double4S0_S0_i)
        /*0074*/ 	.word	0x00000000


	//----- nvinfo : EIATTR_MIN_STACK_SIZE
	.align		4
.L_19:
        /*0078*/ 	.byte	0x04, 0x12
        /*007a*/ 	.short	(.L_21 - .L_20)
	.align		4
.L_20:
        /*007c*/ 	.word	index@(_Z8HalfStepP9M_double4S0_i)
        /*0080*/ 	.word	0x00000000
.L_21:


//--------------------- .nv.compat                --------------------------
	.section	.nv.compat,"",@"SHT_CUDA_COMPAT_INFO"
	.align	4
        /*0000*/ 	.byte	0x02, 0x09, 0x00, 0x00, 0x02, 0x02, 0x01, 0x00, 0x02, 0x05, 0x05, 0x00, 0x03, 0x07, 0x01, 0x01
        /*0010*/ 	.byte	0x02, 0x03, 0x00, 0x00, 0x02, 0x06, 0x01, 0x00, 0x04, 0x0b, 0x08, 0x00, 0x01, 0x00, 0x00, 0x00
        /*0020*/ 	.byte	0x00, 0x00, 0x00, 0x00


//--------------------- .nv.info._Z12AccelerationP9M_double4S0_if --------------------------
	.section	.nv.info._Z12AccelerationP9M_double4S0_if,"",@"SHT_CUDA_INFO"
	.sectionflags	@""
	.align	4


	//----- nvinfo : EIATTR_CUDA_API_VERSION
	.align		4
        /*0000*/ 	.byte	0x04, 0x37
        /*0002*/ 	.short	(.L_23 - .L_22)
.L_22:
        /*0004*/ 	.word	0x00000082


	//----- nvinfo : EIATTR_KPARAM_INFO
	.align		4
.L_23:
        /*0008*/ 	.byte	0x04, 0x17
        /*000a*/ 	.short	(.L_25 - .L_24)
.L_24:
        /*000c*/ 	.word	0x00000000
        /*0010*/ 	.short	0x0003
        /*0012*/ 	.short	0x0014
        /*0014*/ 	.byte	0x00, 0xf0, 0x11, 0x00


	//----- nvinfo : EIATTR_KPARAM_INFO
	.align		4
.L_25:
        /*0018*/ 	.byte	0x04, 0x17
        /*001a*/ 	.short	(.L_27 - .L_26)
.L_26:
        /*001c*/ 	.word	0x00000000
        /*0020*/ 	.short	0x0002
        /*0022*/ 	.short	0x0010
        /*0024*/ 	.byte	0x00, 0xf0, 0x11, 0x00


	//----- nvinfo : EIATTR_KPARAM_INFO
	.align		4
.L_27:
        /*0028*/ 	.byte	0x04, 0x17
        /*002a*/ 	.short	(.L_29 - .L_28)
.L_28:
        /*002c*/ 	.word	0x00000000
        /*0030*/ 	.short	0x0001
        /*0032*/ 	.short	0x0008
        /*0034*/ 	.byte	0x00, 0xf5, 0x21, 0x00


	//----- nvinfo : EIATTR_KPARAM_INFO
	.align		4
.L_29:
        /*0038*/ 	.byte	0x04, 0x17
        /*003a*/ 	.short	(.L_31 - .L_30)
.L_30:
        /*003c*/ 	.word	0x00000000
        /*0040*/ 	.short	0x0000
        /*0042*/ 	.short	0x0000
        /*0044*/ 	.byte	0x00, 0xf5, 0x21, 0x00


	//----- nvinfo : EIATTR_SPARSE_MMA_MASK
	.align		4
.L_31:
        /*0048*/ 	.byte	0x03, 0x50
        /*004a*/ 	.short	0x0000


	//----- nvinfo : EIATTR_MAXREG_COUNT
	.align		4
        /*004c*/ 	.byte	0x03, 0x1b
        /*004e*/ 	.short	0x00ff


	//----- nvinfo : EIATTR_MERCURY_ISA_VERSION
	.align		4
        /*0050*/ 	.byte	0x03, 0x5f
        /*0052*/ 	.short	0x0101


	//----- nvinfo : EIATTR_VRC_CTA_INIT_COUNT
	.align		4
        /*0054*/ 	.byte	0x02, 0x4a
	.zero		1
	.zero		1


	//----- nvinfo : EIATTR_EXIT_INSTR_OFFSETS
	.align		4
        /*0058*/ 	.byte	0x04, 0x1c
        /*005a*/ 	.short	(.L_33 - .L_32)


	//   ....[0]....
.L_32:
        /*005c*/ 	.word	0x000005e0


	//   ....[1]....
        /*0060*/ 	.word	0x00000670


	//   ....[2]....
        /*0064*/ 	.word	0x00001460


	//   ....[3]....
        /*0068*/ 	.word	0x00001860


	//   ....[4]....
        /*006c*/ 	.word	0x00001a70


	//----- nvinfo : EIATTR_CRS_STACK_SIZE
	.align		4
.L_33:
        /*0070*/ 	.byte	0x04, 0x1e
        /*0072*/ 	.short	(.L_35 - .L_34)
.L_34:
        /*0074*/ 	.word	0x00000000


	//----- nvinfo : EIATTR_CBANK_PARAM_SIZE
	.align		4
.L_35:
        /*0078*/ 	.byte	0x03, 0x19
        /*007a*/ 	.short	0x0018


	//----- nvinfo : EIATTR_PARAM_CBANK
	.align		4
        /*007c*/ 	.byte	0x04, 0x0a
        /*007e*/ 	.short	(.L_37 - .L_36)
	.align		4
.L_36:
        /*0080*/ 	.word	index@(.nv.constant0._Z12AccelerationP9M_double4S0_if)
        /*0084*/ 	.short	0x0380
        /*0086*/ 	.short	0x0018


	//----- nvinfo : EIATTR_SW_WAR
	.align		4
.L_37:
        /*0088*/ 	.byte	0x04, 0x36
        /*008a*/ 	.short	(.L_39 - .L_38)
.L_38:
        /*008c*/ 	.word	0x00000008
.L_39:


//--------------------- .nv.info._Z8PositionP9M_double4S0_S0_i --------------------------
	.section	.nv.info._Z8PositionP9M_double4S0_S0_i,"",@"SHT_CUDA_INFO"
	.sectionflags	@""
	.align	4


	//----- nvinfo : EIATTR_CUDA_API_VERSION
	.align		4
        /*0000*/ 	.byte	0x04, 0x37
        /*0002*/ 	.short	(.L_41 - .L_40)
.L_40:
        /*0004*/ 	.word	0x00000082


	//----- nvinfo : EIATTR_KPARAM_INFO
	.align		4
.L_41:
        /*0008*/ 	.byte	0x04, 0x17
        /*000a*/ 	.short	(.L_43 - .L_42)
.L_42:
        /*000c*/ 	.word	0x00000000
        /*0010*/ 	.short	0x0003
        /*0012*/ 	.short	0x0018
        /*0014*/ 	.byte	0x00, 0xf0, 0x11, 0x00


	//----- nvinfo : EIATTR_KPARAM_INFO
	.align		4
.L_43:
        /*0018*/ 	.byte	0x04, 0x17
        /*001a*/ 	.short	(.L_45 - .L_44)
.L_44:
        /*001c*/ 	.word	0x00000000
        /*0020*/ 	.short	0x0002
        /*0022*/ 	.short	0x0010
        /*0024*/ 	.byte	0x00, 0xf5, 0x21, 0x00


	//----- nvinfo : EIATTR_KPARAM_INFO
	.align		4
.L_45:
        /*0028*/ 	.byte	0x04, 0x17
        /*002a*/ 	.short	(.L_47 - .L_46)
.L_46:
        /*002c*/ 	.word	0x00000000
        /*0030*/ 	.short	0x0001
        /*0032*/ 	.short	0x0008
        /*0034*/ 	.byte	0x00, 0xf5, 0x21, 0x00


	//----- nvinfo : EIATTR_KPARAM_INFO
	.align		4
.L_47:
        /*0038*/ 	.byte	0x04, 0x17
        /*003a*/ 	.short	(.L_49 - .L_48)
.L_48:
        /*003c*/ 	.word	0x00000000
        /*0040*/ 	.short	0x0000
        /*0042*/ 	.short	0x0000
        /*0044*/ 	.byte	0x00, 0xf5, 0x21, 0x00


	//----- nvinfo : EIATTR_SPARSE_MMA_MASK
	.align		4
.L_49:
        /*0048*/ 	.byte	0x03, 0x50
        /*004a*/ 	.short	0x0000


	//----- nvinfo : EIATTR_MAXREG_COUNT
	.align		4
        /*004c*/ 	.byte	0x03, 0x1b
        /*004e*/ 	.short	0x00ff


	//----- nvinfo : EIATTR_MERCURY_ISA_VERSION
	.align		4
        /*0050*/ 	.byte	0x03, 0x5f
        /*0052*/ 	.short	0x0101


	//----- nvinfo : EIATTR_VRC_CTA_INIT_COUNT
	.align		4
        /*0054*/ 	.byte	0x02, 0x4a
	.zero		1
	.zero		1


	//----- nvinfo : EIATTR_EXIT_INSTR_OFFSETS
	.align		4
        /*0058*/ 	.byte	0x04, 0x1c
        /*005a*/ 	.short	(.L_51 - .L_50)


	//   ....[0]....
.L_50:
        /*005c*/ 	.word	0x00000070


	//   ....[1]....
        /*0060*/ 	.word	0x00000240


	//----- nvinfo : EIATTR_CBANK_PARAM_SIZE
	.align		4
.L_51:
        /*0064*/ 	.byte	0x03, 0x19
        /*0066*/ 	.short	0x001c


	//----- nvinfo : EIATTR_PARAM_CBANK
	.align		4
        /*0068*/ 	.byte	0x04, 0x0a
        /*006a*/ 	.short	(.L_53 - .L_52)
	.align		4
.L_52:
        /*006c*/ 	.word	index@(.nv.constant0._Z8PositionP9M_double4S0_S0_i)
        /*0070*/ 	.short	0x0380
        /*0072*/ 	.short	0x001c


	//----- nvinfo : EIATTR_SW_WAR
	.align		4
.L_53:
        /*0074*/ 	.byte	0x04, 0x36
        /*0076*/ 	.short	(.L_55 - .L_54)
.L_54:
        /*0078*/ 	.word	0x00000008
.L_55:


//--------------------- .nv.info._Z8HalfStepP9M_double4S0_i --------------------------
	.section	.nv.info._Z8HalfStepP9M_double4S0_i,"",@"SHT_CUDA_INFO"
	.sectionflags	@""
	.align	4


	//----- nvinfo : EIATTR_CUDA_API_VERSION
	.align		4
        /*0000*/ 	.byte	0x04, 0x37
        /*0002*/ 	.short	(.L_57 - .L_56)
.L_56:
        /*0004*/ 	.word	0x00000082


	//----- nvinfo : EIATTR_KPARAM_INFO
	.align		4
.L_57:
        /*0008*/ 	.byte	0x04, 0x17
        /*000a*/ 	.short	(.L_59 - .L_58)
.L_58:
        /*000c*/ 	.word	0x00000000
        /*0010*/ 	.short	0x0002
        /*0012*/ 	.short	0x0010
        /*0014*/ 	.byte	0x00, 0xf0, 0x11, 0x00


	//----- nvinfo : EIATTR_KPARAM_INFO
	.align		4
.L_59:
        /*0018*/ 	.byte	0x04, 0x17
        /*001a*/ 	.short	(.L_61 - .L_60)
.L_60:
        /*001c*/ 	.word	0x00000000
        /*0020*/ 	.short	0x0001
        /*0022*/ 	.short	0x0008
        /*0024*/ 	.byte	0x00, 0xf5, 0x21, 0x00


	//----- nvinfo : EIATTR_KPARAM_INFO
	.align		4
.L_61:
        /*0028*/ 	.byte	0x04, 0x17
        /*002a*/ 	.short	(.L_63 - .L_62)
.L_62:
        /*002c*/ 	.word	0x00000000
        /*0030*/ 	.short	0x0000
        /*0032*/ 	.short	0x0000
        /*0034*/ 	.byte	0x00, 0xf5, 0x21, 0x00


	//----- nvinfo : EIATTR_SPARSE_MMA_MASK
	.align		4
.L_63:
        /*0038*/ 	.byte	0x03, 0x50
        /*003a*/ 	.short	0x0000


	//----- nvinfo : EIATTR_MAXREG_COUNT
	.align		4
        /*003c*/ 	.byte	0x03, 0x1b
        /*003e*/ 	.short	0x00ff


	//----- nvinfo : EIATTR_MERCURY_ISA_VERSION
	.align		4
        /*0040*/ 	.byte	0x03, 0x5f
        /*0042*/ 	.short	0x0101


	//----- nvinfo : EIATTR_VRC_CTA_INIT_COUNT
	.align		4
        /*0044*/ 	.byte	0x02, 0x4a
	.zero		1
	.zero		1


	//----- nvinfo : EIATTR_EXIT_INSTR_OFFSETS
	.align		4
        /*0048*/ 	.byte	0x04, 0x1c
        /*004a*/ 	.short	(.L_65 - .L_64)


	//   ....[0]....
.L_64:
        /*004c*/ 	.word	0x00000070


	//   ....[1]....
        /*0050*/ 	.word	0x000001e0


	//----- nvinfo : EIATTR_CBANK_PARAM_SIZE
	.align		4
.L_65:
        /*0054*/ 	.byte	0x03, 0x19
        /*0056*/ 	.short	0x0014


	//----- nvinfo : EIATTR_PARAM_CBANK
	.align		4
        /*0058*/ 	.byte	0x04, 0x0a
        /*005a*/ 	.short	(.L_67 - .L_66)
	.align		4
.L_66:
        /*005c*/ 	.word	index@(.nv.constant0._Z8HalfStepP9M_double4S0_i)
        /*0060*/ 	.short	0x0380
        /*0062*/ 	.short	0x0014


	//----- nvinfo : EIATTR_SW_WAR
	.align		4
.L_67:
        /*0064*/ 	.byte	0x04, 0x36
        /*0066*/ 	.short	(.L_69 - .L_68)
.L_68:
        /*0068*/ 	.word	0x00000008
.L_69:


//--------------------- .nv.callgraph             --------------------------
	.section	.nv.callgraph,"",@"SHT_CUDA_CALLGRAPH"
	.align	4
	.sectionentsize	8
	.align		4
        /*0000*/ 	.word	0x00000000
	.align		4
        /*0004*/ 	.word	0xffffffff
	.align		4
        /*0008*/ 	.word	0x00000000
	.align		4
        /*000c*/ 	.word	0xfffffffe
	.align		4
        /*0010*/ 	.word	0x00000000
	.align		4
        /*0014*/ 	.word	0xfffffffd
	.align		4
        /*0018*/ 	.word	0x00000000
	.align		4
        /*001c*/ 	.word	0xfffffffc


//--------------------- .text._Z12AccelerationP9M_double4S0_if --------------------------
	.section	.text._Z12AccelerationP9M_double4S0_if,"ax",@progbits
	.align	128
        .global         _Z12AccelerationP9M_double4S0_if
        .type           _Z12AccelerationP9M_double4S0_if,@function
        .size           _Z12AccelerationP9M_double4S0_if,(.L_x_55 - _Z12AccelerationP9M_double4S0_if)
        .other          _Z12AccelerationP9M_double4S0_if,@"STO_CUDA_ENTRY STV_DEFAULT"
_Z12AccelerationP9M_double4S0_if:
.text._Z12AccelerationP9M_double4S0_if:
[----:B------:R-:W-:Y:S08]  /*0000*/  LDC R1, c[0x0][0x37c] ;  /* 0x0000df00ff017b82 */ /* 0x000ff00000000800 */
[----:B------:R-:W0:Y:S02]  /*0010*/  LDC.64 R4, c[0x0][0x390] ;  /* 0x0000e400ff047b82 */ /* 0x000e240000000a00 */
[----:B0-----:R-:W0:Y:S01]  /*0020*/  MUFU.RCP R0, R5 ;  /* 0x0000000500007308 */ /* 0x001e220000001000 */
[----:B------:R-:W-:-:S07]  /*0030*/  I2FP.F32.S32 R29, R4 ;  /* 0x00000004001d7245 */ /* 0x000fce0000201400 */
[----:B------:R-:W1:Y:S01]  /*0040*/  FCHK P0, R29, R5 ;  /* 0x000000051d007302 */ /* 0x000e620000000000 */
[----:B0-----:R-:W-:-:S04]  /*0050*/  FFMA R3, R0, -R5, 1 ;  /* 0x3f80000000037423 */ /* 0x001fc80000000805 */
[----:B------:R-:W-:-:S04]  /*0060*/  FFMA R0, R0, R3, R0 ;  /* 0x0000000300007223 */ /* 0x000fc80000000000 */
[----:B------:R-:W-:-:S04]  /*0070*/  FFMA R2, R29, R0, RZ ;  /* 0x000000001d027223 */ /* 0x000fc800000000ff */
[----:B------:R-:W-:-:S04]  /*0080*/  FFMA R3, R2, -R5, R29 ;  /* 0x8000000502037223 */ /* 0x000fc8000000001d */
[----:B------:R-:W-:Y:S01]  /*0090*/  FFMA R0, R0, R3, R2 ;  /* 0x0000000300007223 */ /* 0x000fe20000000002 */
[----:B-1----:R-:W-:Y:S06]  /*00a0*/  @!P0 BRA `(.L_x_0) ;  /* 0x0000000000108947 */ /* 0x002fec0003800000 */
[----:B------:R-:W0:Y:S01]  /*00b0*/  LDCU UR4, c[0x0][0x394] ;  /* 0x00007280ff0477ac */ /* 0x000e220008000800 */
[----:B------:R-:W-:Y:S02]  /*00c0*/  MOV R20, 0xf0 ;  /* 0x000000f000147802 */ /* 0x000fe40000000f00 */
[----:B0-----:R-:W-:-:S07]  /*00d0*/  MOV R18, UR4 ;  /* 0x0000000400127c02 */ /* 0x001fce0008000f00 */
[----:B------:R-:W-:Y:S05]  /*00e0*/  CALL.REL.NOINC `($__internal_1_$__cuda_sm3x_div_rn_noftz_f32_slowpath) ;  /* 0x0000001c003c7944 */ /* 0x000fea0003c00000 */
.L_x_0:
[----:B------:R-:W-:Y:S01]  /*00f0*/  FSETP.NEU.AND P0, PT, R0, 1, PT ;  /* 0x3f8000000000780b */ /* 0x000fe20003f0d000 */
[----:B------:R-:W-:Y:S01]  /*0100*/  BSSY.RECONVERGENT B0, `(.L_x_1) ;  /* 0x0000047000007945 */ /* 0x000fe20003800200 */
[----:B------:R-:W-:-:S11]  /*0110*/  HFMA2 R18, -RZ, RZ, 1.875, 0 ;  /* 0x3f800000ff127431 */ /* 0x000fd600000001ff */
[----:B------:R-:W-:Y:S05]  /*0120*/  @!P0 BRA `(.L_x_2) ;  /* 0x0000000400108947 */ /* 0x000fea0003800000 */
[----:B------:R-:W-:-:S13]  /*0130*/  FSETP.NAN.AND P0, PT, |R0|, |R0|, PT ;  /* 0x400000000000720b */ /* 0x000fda0003f08200 */
[----:B------:R-:W-:Y:S01]  /*0140*/  @P0 FADD R18, R0, 0.3333333432674407959 ;  /* 0x3eaaaaab00120421 */ /* 0x000fe20000000000 */
[----:B------:R-:W-:Y:S06]  /*0150*/  @P0 BRA `(.L_x_2) ;  /* 0x0000000400040947 */ /* 0x000fec0003800000 */
[----:B------:R-:W-:-:S04]  /*0160*/  FSETP.NEU.AND P0, PT, |R0|, +INF , PT ;  /* 0x7f8000000000780b */ /* 0x000fc80003f0d200 */
[----:B------:R-:W-:-:S13]  /*0170*/  FSETP.NEU.AND P0, PT, R0, RZ, P0 ;  /* 0x000000ff0000720b */ /* 0x000fda000070d000 */
[----:B------:R-:W-:-:S05]  /*0180*/  @!P0 FADD R18, R0, R0 ;  /* 0x0000000000128221 */ /* 0x000fca0000000000 */
[----:B------:R-:W-:Y:S01]  /*0190*/  @!P0 LOP3.LUT R18, R18, 0x7fffffff, RZ, 0xc0, !PT ;  /* 0x7fffffff12128812 */ /* 0x000fe200078ec0ff */
[----:B------:R-:W-:Y:S06]  /*01a0*/  @!P0 BRA `(.L_x_2) ;  /* 0x0000000000f08947 */ /* 0x000fec0003800000 */
[C---:B------:R-:W-:Y:S01]  /*01b0*/  FMUL R3, |R0|.reuse, 16777216 ;  /* 0x4b80000000037820 */ /* 0x040fe20000400200 */
[C---:B------:R-:W-:Y:S02]  /*01c0*/  FSETP.GEU.AND P0, PT, |R0|.reuse, 1.175494350822287508e-38, PT ;  /* 0x008000000000780b */ /* 0x040fe40003f0e200 */
[----:B------:R-:W-:Y:S02]  /*01d0*/  MOV R8, 0x3a2c32e4 ;  /* 0x3a2c32e400087802 */ /* 0x000fe40000000f00 */
[----:B------:R-:W-:Y:S02]  /*01e0*/  FSEL R3, R3, |R0|, !P0 ;  /* 0x4000000003037208 */ /* 0x000fe40004000000 */
[----:B------:R-:W-:Y:S02]  /*01f0*/  FSETP.GEU.AND P2, PT, R0, RZ, PT ;  /* 0x000000ff0000720b */ /* 0x000fe40003f4e000 */
[----:B------:R-:W-:-:S04]  /*0200*/  IADD3 R2, PT, PT, R3, -0x3f3504f3, RZ ;  /* 0xc0cafb0d03027810 */ /* 0x000fc80007ffe0ff */
[----:B------:R-:W-:-:S04]  /*0210*/  LOP3.LUT R2, R2, 0xff800000, RZ, 0xc0, !PT ;  /* 0xff80000002027812 */ /* 0x000fc800078ec0ff */
[-C--:B------:R-:W-:Y:S02]  /*0220*/  IADD3 R3, PT, PT, R3, -R2.reuse, RZ ;  /* 0x8000000203037210 */ /* 0x080fe40007ffe0ff */
[----:B------:R-:W-:-:S03]  /*0230*/  I2FP.F32.S32 R2, R2 ;  /* 0x0000000200027245 */ /* 0x000fc60000201400 */
[C---:B------:R-:W-:Y:S01]  /*0240*/  FADD R5, R3.reuse, 1 ;  /* 0x3f80000003057421 */ /* 0x040fe20000000000 */
[----:B------:R-:W-:Y:S01]  /*0250*/  FADD R4, R3, -1 ;  /* 0xbf80000003047421 */ /* 0x000fe20000000000 */
[----:B------:R-:W-:-:S03]  /*0260*/  FSEL R3, RZ, -24, P0 ;  /* 0xc1c00000ff037808 */ /* 0x000fc60000000000 */
[----:B------:R-:W-:Y:S01]  /*0270*/  FADD R6, R4, R4 ;  /* 0x0000000404067221 */ /* 0x000fe20000000000 */
[----:B------:R-:W0:Y:S01]  /*0280*/  MUFU.RCP R5, R5 ;  /* 0x0000000500057308 */ /* 0x000e220000001000 */
[----:B------:R-:W-:Y:S02]  /*0290*/  FFMA R2, R2, 1.1920928955078125e-07, R3 ;  /* 0x3400000002027823 */ /* 0x000fe40000000003 */
[----:B0-----:R-:W-:-:S04]  /*02a0*/  FMUL R7, R5, R6 ;  /* 0x0000000605077220 */ /* 0x001fc80000400000 */
[----:B------:R-:W-:Y:S01]  /*02b0*/  FADD R6, R4, -R7 ;  /* 0x8000000704067221 */ /* 0x000fe20000000000 */
[CC--:B------:R-:W-:Y:S01]  /*02c0*/  FMUL R3, R7.reuse, R7.reuse ;  /* 0x0000000707037220 */ /* 0x0c0fe20000400000 */
[----:B------:R-:W-:Y:S02]  /*02d0*/  FFMA R11, R7, 1.4426950216293334961, R2 ;  /* 0x3fb8aa3b070b7823 */ /* 0x000fe40000000002 */
[----:B------:R-:W-:Y:S01]  /*02e0*/  FADD R9, R6, R6 ;  /* 0x0000000606097221 */ /* 0x000fe20000000000 */
[C---:B------:R-:W-:Y:S01]  /*02f0*/  FFMA R6, R3.reuse, R8, 0.0032181653659790754318 ;  /* 0x3b52e7db03067423 */ /* 0x040fe20000000008 */
[----:B------:R-:W-:Y:S02]  /*0300*/  FADD R2, R2, -R11 ;  /* 0x8000000b02027221 */ /* 0x000fe40000000000 */
[----:B------:R-:W-:Y:S01]  /*0310*/  FFMA R4, R4, -R7, R9 ;  /* 0x8000000704047223 */ /* 0x000fe20000000009 */
[----:B------:R-:W-:Y:S01]  /*0320*/  FFMA R6, R3, R6, 0.018033718690276145935 ;  /* 0x3c93bb7303067423 */ /* 0x000fe20000000006 */
[----:B------:R-:W-:-:S02]  /*0330*/  FFMA R9, R7, 1.4426950216293334961, R2 ;  /* 0x3fb8aa3b07097823 */ /* 0x000fc40000000002 */
[----:B------:R-:W-:Y:S01]  /*0340*/  FMUL R4, R5, R4 ;  /* 0x0000000405047220 */ /* 0x000fe20000400000 */
[----:B------:R-:W-:-:S03]  /*0350*/  FFMA R6, R3, R6, 0.12022458761930465698 ;  /* 0x3df6384f03067423 */ /* 0x000fc60000000006 */
[----:B------:R-:W-:Y:S01]  /*0360*/  FFMA R2, R4, 1.4426950216293334961, R9 ;  /* 0x3fb8aa3b04027823 */ /* 0x000fe20000000009 */
[----:B------:R-:W-:-:S03]  /*0370*/  FMUL R6, R3, R6 ;  /* 0x0000000603067220 */ /* 0x000fc60000400000 */
[----:B------:R-:W-:Y:S01]  /*0380*/  FFMA R5, R7, 1.9251366722983220825e-08, R2 ;  /* 0x32a55e3407057823 */ /* 0x000fe20000000002 */
[----:B------:R-:W-:-:S04]  /*0390*/  FMUL R3, R6, 3 ;  /* 0x4040000006037820 */ /* 0x000fc80000400000 */
[----:B------:R-:W-:Y:S01]  /*03a0*/  FFMA R3, R4, R3, R5 ;  /* 0x0000000304037223 */ /* 0x000fe20000000005 */
[----:B------:R-:W-:-:S03]  /*03b0*/  HFMA2 R5, -RZ, RZ, 0.64013671875, -15.109375 ;  /* 0x391fcb8eff057431 */ /* 0x000fc600000001ff */
[----:B------:R-:W-:-:S04]  /*03c0*/  FFMA R6, R7, R6, R3 ;  /* 0x0000000607067223 */ /* 0x000fc80000000003 */
[----:B------:R-:W-:-:S04]  /*03d0*/  FADD R2, R11, R6 ;  /* 0x000000060b027221 */ /* 0x000fc80000000000 */
[----:B------:R-:W-:Y:S01]  /*03e0*/  FMUL R3, R2, 0.3333333432674407959 ;  /* 0x3eaaaaab02037820 */ /* 0x000fe20000400000 */
[----:B------:R-:W-:-:S03]  /*03f0*/  FADD R11, -R11, R2 ;  /* 0x000000020b0b7221 */ /* 0x000fc60000000100 */
[----:B------:R-:W0:Y:S01]  /*0400*/  FRND R4, R3 ;  /* 0x0000000300047307 */ /* 0x000e220000201000 */
[----:B------:R-:W-:Y:S01]  /*0410*/  FADD R11, R6, -R11 ;  /* 0x8000000b060b7221 */ /* 0x000fe20000000000 */
[----:B------:R-:W-:Y:S01]  /*0420*/  FFMA R2, R2, 0.3333333432674407959, -R3 ;  /* 0x3eaaaaab02027823 */ /* 0x000fe20000000803 */
[----:B------:R-:W-:-:S03]  /*0430*/  FSETP.GT.AND P0, PT, |R3|, 152, PT ;  /* 0x431800000300780b */ /* 0x000fc60003f04200 */
[----:B------:R-:W-:Y:S01]  /*0440*/  FFMA R11, R11, 0.3333333432674407959, R2 ;  /* 0x3eaaaaab0b0b7823 */ /* 0x000fe20000000002 */
[----:B0-----:R-:W-:Y:S01]  /*0450*/  FADD R2, R3, -R4 ;  /* 0x8000000403027221 */ /* 0x001fe20000000000 */
[----:B------:R-:W-:-:S03]  /*0460*/  FSETP.GT.AND P1, PT, R4, RZ, PT ;  /* 0x000000ff0400720b */ /* 0x000fc60003f24000 */
[----:B------:R-:W-:Y:S01]  /*0470*/  FADD R2, R2, R11 ;  /* 0x0000000b02027221 */ /* 0x000fe20000000000 */
[----:B------:R-:W-:Y:S02]  /*0480*/  SEL R4, RZ, 0x83000000, P1 ;  /* 0x83000000ff047807 */ /* 0x000fe40000800000 */
[----:B------:R-:W-:Y:S01]  /*0490*/  FSETP.GEU.AND P1, PT, R3, RZ, PT ;  /* 0x000000ff0300720b */ /* 0x000fe20003f2e000 */
[----:B------:R-:W-:Y:S01]  /*04a0*/  FFMA R5, R2, R5, 0.0013391353422775864601 ;  /* 0x3aaf85ed02057423 */ /* 0x000fe20000000005 */
[----:B------:R-:W-:Y:S02]  /*04b0*/  IADD3 R0, PT, PT, R4, 0x7f000000, RZ ;  /* 0x7f00000004007810 */ /* 0x000fe40007ffe0ff */
[----:B------:R-:W-:Y:S01]  /*04c0*/  FSEL R18, RZ, +INF , !P1 ;  /* 0x7f800000ff127808 */ /* 0x000fe20004800000 */
[C---:B------:R-:W-:Y:S02]  /*04d0*/  FFMA R7, R2.reuse, R5, 0.0096188392490148544312 ;  /* 0x3c1d985602077423 */ /* 0x040fe40000000005 */
[----:B------:R-:W0:Y:S02]  /*04e0*/  F2I.NTZ R5, R3 ;  /* 0x0000000300057305 */ /* 0x000e240000203100 */
[----:B------:R-:W-:-:S04]  /*04f0*/  FFMA R7, R2, R7, 0.055503588169813156128 ;  /* 0x3d6357bb02077423 */ /* 0x000fc80000000007 */
[----:B------:R-:W-:-:S04]  /*0500*/  FFMA R7, R2, R7, 0.24022644758224487305 ;  /* 0x3e75fdec02077423 */ /* 0x000fc80000000007 */
[----:B------:R-:W-:-:S04]  /*0510*/  FFMA R7, R2, R7, 0.69314718246459960938 ;  /* 0x3f31721802077423 */ /* 0x000fc80000000007 */
[----:B------:R-:W-:Y:S01]  /*0520*/  FFMA R7, R2, R7, 1 ;  /* 0x3f80000002077423 */ /* 0x000fe20000000007 */
[----:B0-----:R-:W-:-:S03]  /*0530*/  LEA R5, R5, -R4, 0x17 ;  /* 0x8000000405057211 */ /* 0x001fc600078eb8ff */
[----:B------:R-:W-:-:S04]  /*0540*/  FMUL R0, R0, R7 ;  /* 0x0000000700007220 */ /* 0x000fc80000400000 */
[----:B------:R-:W-:Y:S01]  /*0550*/  @!P0 FMUL R18, R5, R0 ;  /* 0x0000000005128220 */ /* 0x000fe20000400000 */
[----:B------:R-:W-:-:S07]  /*0560*/  @!P2 MOV R18, 0x7fffffff ;  /* 0x7fffffff0012a802 */ /* 0x000fce0000000f00 */
.L_x_2:
[----:B------:R-:W-:Y:S05]  /*0570*/  BSYNC.RECONVERGENT B0 ;  /* 0x0000000000007941 */ /* 0x000fea0003800200 */
.L_x_1:
[----:B------:R-:W0:Y:S01]  /*0580*/  S2R R0, SR_TID.X ;  /* 0x0000000000007919 */ /* 0x000e220000002100 */
[----:B------:R-:W0:Y:S08]  /*0590*/  S2UR UR4, SR_CTAID.X ;  /* 0x00000000000479c3 */ /* 0x000e300000002500 */
[----:B------:R-:W0:Y:S08]  /*05a0*/  LDC R11, c[0x0][0x360] ;  /* 0x0000d800ff0b7b82 */ /* 0x000e300000000800 */
[----:B------:R-:W1:Y:S01]  /*05b0*/  LDC R2, c[0x0][0x390] ;  /* 0x0000e400ff027b82 */ /* 0x000e620000000800 */
[----:B0-----:R-:W-:-:S05]  /*05c0*/  IMAD R11, R11, UR4, R0 ;  /* 0x000000040b0b7c24 */ /* 0x001fca000f8e0200 */
[----:B-1----:R-:W-:-:S13]  /*05d0*/  ISETP.GE.AND P0, PT, R11, R2, PT ;  /* 0x000000020b00720c */ /* 0x002fda0003f06270 */
[----:B------:R-:W-:Y:S05]  /*05e0*/  @P0 EXIT ;  /* 0x000000000000094d */ /* 0x000fea0003800000 */
[----:B------:R-:W0:Y:S01]  /*05f0*/  LDC.64 R12, c[0x0][0x388] ;  /* 0x0000e200ff0c7b82 */ /* 0x000e220000000a00 */
[----:B------:R-:W1:Y:S01]  /*0600*/  LDCU.64 UR6, c[0x0][0x358] ;  /* 0x00006b00ff0677ac */ /* 0x000e620008000a00 */
[----:B------:R-:W-:Y:S01]  /*0610*/  ISETP.GE.AND P0, PT, R2, 0x1, PT ;  /* 0x000000010200780c */ /* 0x000fe20003f06270 */
[----:B0-----:R-:W-:-:S05]  /*0620*/  IMAD.WIDE R12, R11, 0x10, R12 ;  /* 0x000000100b0c7825 */ /* 0x001fca00078e020c */
[----:B-1----:R0:W-:Y:S04]  /*0630*/  STG.E desc[UR6][R12.64], RZ ;  /* 0x000000ff0c007986 */ /* 0x0021e8000c101906 */
[----:B------:R0:W-:Y:S04]  /*0640*/  STG.E desc[UR6][R12.64+0x4], RZ ;  /* 0x000004ff0c007986 */ /* 0x0001e8000c101906 */
[----:B------:R0:W-:Y:S04]  /*0650*/  STG.E desc[UR6][R12.64+0x8], RZ ;  /* 0x000008ff0c007986 */ /* 0x0001e8000c101906 */
[----:B------:R0:W-:Y:S01]  /*0660*/  STG.E desc[UR6][R12.64+0xc], RZ ;  /* 0x00000cff0c007986 */ /* 0x0001e2000c101906 */
[----:B------:R-:W-:Y:S05]  /*0670*/  @!P0 EXIT ;  /* 0x000000000000894d */ /* 0x000fea0003800000 */
[----:B------:R-:W1:Y:S01]  /*0680*/  LDC.64 R14, c[0x0][0x380] ;  /* 0x0000e000ff0e7b82 */ /* 0x000e620000000a00 */
[----:B------:R-:W-:Y:S01]  /*0690*/  ISETP.NE.AND P0, PT, R2, 0x1, PT ;  /* 0x000000010200780c */ /* 0x000fe20003f05270 */
[----:B------:R-:W-:Y:S01]  /*06a0*/  HFMA2 R10, -RZ, RZ, 0, 0 ;  /* 0x00000000ff0a7431 */ /* 0x000fe200000001ff */
[----:B------:R-:W-:Y:S02]  /*06b0*/  CS2R R8, SRZ ;  /* 0x0000000000087805 */ /* 0x000fe4000001ff00 */
[----:B------:R-:W-:Y:S01]  /*06c0*/  CS2R R6, SRZ ;  /* 0x0000000000067805 */ /* 0x000fe2000001ff00 */
[----:B-1----:R-:W-:-:S08]  /*06d0*/  IMAD.WIDE R14, R11, 0x10, R14 ;  /* 0x000000100b0e7825 */ /* 0x002fd000078e020e */
[----:B------:R-:W-:Y:S05]  /*06e0*/  @!P0 BRA `(.L_x_3) ;  /* 0x0000000c004c8947 */ /* 0x000fea0003800000 */
[----:B------:R-:W1:Y:S01]  /*06f0*/  LDCU.64 UR4, c[0x0][0x380] ;  /* 0x00007000ff0477ac */ /* 0x000e620008000a00 */
[----:B------:R-:W-:Y:S02]  /*0700*/  LOP3.LUT R10, R2, 0x7ffffffe, RZ, 0xc0, !PT ;  /* 0x7ffffffe020a7812 */ /* 0x000fe400078ec0ff */
[----:B------:R-:W-:Y:S02]  /*0710*/  IADD3 R5, PT, PT, -R11, RZ, RZ ;  /* 0x000000ff0b057210 */ /* 0x000fe40007ffe1ff */
[----:B------:R-:W-:Y:S01]  /*0720*/  MOV R9, RZ ;  /* 0x000000ff00097202 */ /* 0x000fe20000000f00 */
[----:B-1----:R-:W-:-:S04]  /*0730*/  UIADD3 UR4, UP0, UPT, UR4, 0x10, URZ ;  /* 0x0000001004047890 */ /* 0x002fc8000ff1e0ff */
[----:B------:R-:W-:Y:S02]  /*0740*/  UIADD3.X UR5, UPT, UPT, URZ, UR5, URZ, UP0, !UPT ;  /* 0x00000005ff057290 */ /* 0x000fe400087fe4ff */
[----:B------:R-:W-:Y:S01]  /*0750*/  MOV R16, UR4 ;  /* 0x0000000400107c02 */ /* 0x000fe20008000f00 */
[----:B------:R-:W-:-:S03]  /*0760*/  UMOV UR4, URZ ;  /* 0x000000ff00047c82 */ /* 0x000fc60008000000 */
[----:B------:R-:W-:-:S07]  /*0770*/  MOV R17, UR5 ;  /* 0x0000000500117c02 */ /* 0x000fce0008000f00 */
.L_x_26:
[----:B------:R-:W-:Y:S01]  /*0780*/  ISETP.NE.AND P0, PT, R5, RZ, PT ;  /* 0x000000ff0500720c */ /* 0x000fe20003f05270 */
[----:B------:R-:W-:-:S12]  /*0790*/  BSSY.RECONVERGENT B2, `(.L_x_4) ;  /* 0x0000060000027945 */ /* 0x000fd80003800200 */
[----:B-12---:R-:W-:Y:S05]  /*07a0*/  @!P0 BRA `(.L_x_5) ;  /* 0x0000000400788947 */ /* 0x006fea0003800000 */
[----:B------:R-:W2:Y:S04]  /*07b0*/  LDG.E R27, desc[UR6][R14.64] ;  /* 0x000000060e1b7981 */ /* 0x000ea8000c1e1900 */
[----:B------:R-:W2:Y:S04]  /*07c0*/  LDG.E R0, desc[UR6][R16.64+-0x10] ;  /* 0xfffff00610007981 */ /* 0x000ea8000c1e1900 */
[----:B------:R-:W3:Y:S04]  /*07d0*/  LDG.E R4, desc[UR6][R14.64+0x4] ;  /* 0x000004060e047981 */ /* 0x000ee8000c1e1900 */
[----:B------:R-:W3:Y:S04]  /*07e0*/  LDG.E R3, desc[UR6][R16.64+-0xc] ;  /* 0xfffff40610037981 */ /* 0x000ee8000c1e1900 */
[----:B------:R-:W4:Y:S04]  /*07f0*/  LDG.E R2, desc[UR6][R14.64+0x8] ;  /* 0x000008060e027981 */ /* 0x000f28000c1e1900 */
[----:B------:R-:W4:Y:S01]  /*0800*/  LDG.E R19, desc[UR6][R16.64+-0x8] ;  /* 0xfffff80610137981 */ /* 0x000f22000c1e1900 */
[----:B------:R-:W1:Y:S01]  /*0810*/  MUFU.RCP R21, R18 ;  /* 0x0000001200157308 */ /* 0x000e620000001000 */
[----:B------:R-:W-:Y:S01]  /*0820*/  BSSY.RECONVERGENT B3, `(.L_x_6) ;  /* 0x000000e000037945 */ /* 0x000fe20003800200 */
[----:B-1----:R-:W-:-:S04]  /*0830*/  FFMA R20, R21, -R18, 1 ;  /* 0x3f80000015147423 */ /* 0x002fc80000000812 */
[----:B------:R-:W-:Y:S01]  /*0840*/  FFMA R20, R21, R20, R21 ;  /* 0x0000001415147223 */ /* 0x000fe20000000015 */
[----:B--2---:R-:W-:-:S04]  /*0850*/  FADD R27, R27, -R0 ;  /* 0x800000001b1b7221 */ /* 0x004fc80000000000 */
[----:B------:R-:W1:Y:S01]  /*0860*/  FCHK P0, R27, R18 ;  /* 0x000000121b007302 */ /* 0x000e620000000000 */
[----:B------:R-:W-:Y:S01]  /*0870*/  FFMA R21, R27, R20, RZ ;  /* 0x000000141b157223 */ /* 0x000fe200000000ff */
[----:B---3--:R-:W-:-:S03]  /*0880*/  FADD R4, R4, -R3 ;  /* 0x8000000304047221 */ /* 0x008fc60000000000 */
[----:B------:R-:W-:-:S04]  /*0890*/  FFMA R0, R21, -R18, R27 ;  /* 0x8000001215007223 */ /* 0x000fc8000000001b */
[----:B------:R-:W-:Y:S01]  /*08a0*/  FFMA R0, R20, R0, R21 ;  /* 0x0000000014007223 */ /* 0x000fe20000000015 */
[----:B----4-:R-:W-:Y:S01]  /*08b0*/  FADD R3, R2, -R19 ;  /* 0x8000001302037221 */ /* 0x010fe20000000000 */
[----:B-1----:R-:W-:Y:S06]  /*08c0*/  @!P0 BRA `(.L_x_7) ;  /* 0x00000000000c8947 */ /* 0x002fec0003800000 */
[----:B------:R-:W-:Y:S02]  /*08d0*/  MOV R29, R27 ;  /* 0x0000001b001d7202 */ /* 0x000fe40000000f00 */
[----:B------:R-:W-:-:S07]  /*08e0*/  MOV R20, 0x900 ;  /* 0x0000090000147802 */ /* 0x000fce0000000f00 */
[----:B0-----:R-:W-:Y:S05]  /*08f0*/  CALL.REL.NOINC `($__internal_1_$__cuda_sm3x_div_rn_noftz_f32_slowpath) ;  /* 0x0000001400387944 */ /* 0x001fea0003c00000 */
.L_x_7:
[----:B------:R-:W-:Y:S05]  /*0900*/  BSYNC.RECONVERGENT B3 ;  /* 0x0000000000037941 */ /* 0x000fea0003800200 */
.L_x_6:
[----:B------:R-:W1:Y:S01]  /*0910*/  MUFU.RCP R19, R18 ;  /* 0x0000001200137308 */ /* 0x000e620000001000 */
[----:B------:R-:W-:Y:S01]  /*0920*/  FADD R0, R0, 0.5 ;  /* 0x3f00000000007421 */ /* 0x000fe20000000000 */
[----:B------:R-:W-:Y:S06]  /*0930*/  BSSY.RECONVERGENT B3, `(.L_x_8) ;  /* 0x000000d000037945 */ /* 0x000fec0003800200 */
[----:B------:R-:W-:Y:S08]  /*0940*/  FCHK P0, R4, R18 ;  /* 0x0000001204007302 */ /* 0x000ff00000000000 */
[----:B------:R-:W2:Y:S01]  /*0950*/  FRND.FLOOR R0, R0 ;  /* 0x0000000000007307 */ /* 0x000ea20000205000 */
[----:B-1----:R-:W-:-:S04]  /*0960*/  FFMA R2, R19, -R18, 1 ;  /* 0x3f80000013027423 */ /* 0x002fc80000000812 */
[----:B------:R-:W-:-:S04]  /*0970*/  FFMA R22, R19, R2, R19 ;  /* 0x0000000213167223 */ /* 0x000fc80000000013 */
[----:B------:R-:W-:-:S04]  /*0980*/  FFMA R19, R4, R22, RZ ;  /* 0x0000001604137223 */ /* 0x000fc800000000ff */
[-C--:B------:R-:W-:Y:S01]  /*0990*/  FFMA R20, R19, -R18.reuse, R4 ;  /* 0x8000001213147223 */ /* 0x080fe20000000004 */
[----:B--2---:R-:W-:-:S03]  /*09a0*/  FFMA R2, R0, -R18, R27 ;  /* 0x8000001200027223 */ /* 0x004fc6000000001b */
[----:B------:R-:W-:Y:S01]  /*09b0*/  FFMA R0, R22, R20, R19 ;  /* 0x0000001416007223 */ /* 0x000fe20000000013 */
[----:B------:R-:W-:Y:S06]  /*09c0*/  @!P0 BRA `(.L_x_9) ;  /* 0x00000000000c8947 */ /* 0x000fec0003800000 */
[----:B------:R-:W-:Y:S02]  /*09d0*/  MOV R29, R4 ;  /* 0x00000004001d7202 */ /* 0x000fe40000000f00 */
[----:B------:R-:W-:-:S07]  /*09e0*/  MOV R20, 0xa00 ;  /* 0x00000a0000147802 */ /* 0x000fce0000000f00 */
[----:B0-----:R-:W-:Y:S05]  /*09f0*/  CALL.REL.NOINC `($__internal_1_$__cuda_sm3x_div_rn_noftz_f32_slowpath) ;  /* 0x0000001000f87944 */ /* 0x001fea0003c00000 */
.L_x_9:
[----:B------:R-:W-:Y:S05]  /*0a00*/  BSYNC.RECONVERGENT B3 ;  /* 0x0000000000037941 */ /* 0x000fea0003800200 */
.L_x_8:
        /* <DEDUP_REMOVED lines=15> */
.L_x_11:
[----:B------:R-:W-:Y:S05]  /*0b00*/  BSYNC.RECONVERGENT B3 ;  /* 0x0000000000037941 */ /* 0x000fea0003800200 */
.L_x_10:
[----:B------:R-:W-:Y:S01]  /*0b10*/  FADD R0, R0, 0.5 ;  /* 0x3f00000000007421 */ /* 0x000fe20000000000 */
[----:B------:R-:W-:-:S04]  /*0b20*/  FFMA R4, R2, R2, RZ ;  /* 0x0000000202047223 */ /* 0x000fc800000000ff */
[----:B------:R-:W-:Y:S01]  /*0b30*/  FFMA R4, R27, R27, R4 ;  /* 0x0000001b1b047223 */ /* 0x000fe20000000004 */
[----:B------:R-:W1:Y:S02]  /*0b40*/  FRND.FLOOR R0, R0 ;  /* 0x0000000000007307 */ /* 0x000e640000205000 */
[----:B-1----:R-:W-:-:S04]  /*0b50*/  FFMA R3, R0, -R18, R3 ;  /* 0x8000001200037223 */ /* 0x002fc80000000003 */
[----:B------:R-:W-:-:S05]  /*0b60*/  FFMA R21, R3, R3, R4 ;  /* 0x0000000303157223 */ /* 0x000fca0000000004 */
[----:B------:R-:W-:-:S13]  /*0b70*/  FSETP.GEU.AND P0, PT, R21, 6.25, PT ;  /* 0x40c800001500780b */ /* 0x000fda0003f0e000 */
[----:B------:R-:W-:Y:S05]  /*0b80*/  @P0 BRA `(.L_x_5) ;  /* 0x0000000000800947 */ /* 0x000fea0003800000 */
[----:B------:R-:W-:Y:S01]  /*0b90*/  IADD3 R0, PT, PT, R21, 0x1800000, RZ ;  /* 0x0180000015007810 */ /* 0x000fe20007ffe0ff */
[----:B------:R-:W-:Y:S03]  /*0ba0*/  BSSY.RECONVERGENT B0, `(.L_x_12) ;  /* 0x000000c000007945 */ /* 0x000fe60003800200 */
[----:B------:R-:W-:-:S04]  /*0bb0*/  LOP3.LUT R0, R0, 0x7f800000, RZ, 0xc0, !PT ;  /* 0x7f80000000007812 */ /* 0x000fc800078ec0ff */
[----:B------:R-:W-:-:S13]  /*0bc0*/  ISETP.GT.U32.AND P0, PT, R0, 0x1ffffff, PT ;  /* 0x01ffffff0000780c */ /* 0x000fda0003f04070 */
[----:B------:R-:W-:Y:S05]  /*0bd0*/  @P0 BRA `(.L_x_13) ;  /* 0x0000000000100947 */ /* 0x000fea0003800000 */
[----:B------:R-:W-:Y:S02]  /*0be0*/  MOV R0, R21 ;  /* 0x0000001500007202 */ /* 0x000fe40000000f00 */
[----:B------:R-:W-:-:S07]  /*0bf0*/  MOV R4, 0xc10 ;  /* 0x00000c1000047802 */ /* 0x000fce0000000f00 */
[----:B0-----:R-:W-:Y:S05]  /*0c00*/  CALL.REL.NOINC `($__internal_0_$__cuda_sm20_rcp_rn_f32_slowpath) ;  /* 0x0000000c009c7944 */ /* 0x001fea0003c00000 */
[----:B------:R-:W-:Y:S05]  /*0c10*/  BRA `(.L_x_14) ;  /* 0x0000000000107947 */ /* 0x000fea0003800000 */
.L_x_13:
[----:B------:R-:W1:Y:S02]  /*0c20*/  MUFU.RCP R0, R21 ;  /* 0x0000001500007308 */ /* 0x000e640000001000 */
[----:B-1----:R-:W-:-:S04]  /*0c30*/  FFMA R4, R21, R0, -1 ;  /* 0xbf80000015047423 */ /* 0x002fc80000000000 */
[----:B------:R-:W-:-:S04]  /*0c40*/  FADD.FTZ R19, -R4, -RZ ;  /* 0x800000ff04137221 */ /* 0x000fc80000010100 */
[----:B------:R-:W-:-:S07]  /*0c50*/  FFMA R0, R0, R19, R0 ;  /* 0x0000001300007223 */ /* 0x000fce0000000000 */
.L_x_14:
[----:B------:R-:W-:Y:S05]  /*0c60*/  BSYNC.RECONVERGENT B0 ;  /* 0x0000000000007941 */ /* 0x000fea0003800200 */
.L_x_12:
[----:B------:R-:W-:Y:S02]  /*0c70*/  HFMA2 R20, -RZ, RZ, 1.875, 0 ;  /* 0x3f800000ff147431 */ /* 0x000fe400000001ff */
[C---:B------:R-:W-:Y:S01]  /*0c80*/  FMUL R19, R0.reuse, R0 ;  /* 0x0000000000137220 */ /* 0x040fe20000400000 */
[----:B------:R-:W-:-:S03]  /*0c90*/  FMUL R4, R0, 24 ;  /* 0x41c0000000047820 */ /* 0x000fc60000400000 */
[----:B------:R-:W-:-:S04]  /*0ca0*/  FMUL R19, R19, R0 ;  /* 0x0000000013137220 */ /* 0x000fc80000400000 */
[C---:B------:R-:W-:Y:S01]  /*0cb0*/  FMUL R4, R19.reuse, R4 ;  /* 0x0000000413047220 */ /* 0x040fe20000400000 */
[C---:B------:R-:W-:Y:S01]  /*0cc0*/  FFMA R21, R19.reuse, 2, -R20 ;  /* 0x4000000013157823 */ /* 0x040fe20000000814 */
[C---:B------:R-:W-:Y:S01]  /*0cd0*/  FMUL R0, R19.reuse, 4 ;  /* 0x4080000013007820 */ /* 0x040fe20000400000 */
[----:B------:R-:W-:Y:S02]  /*0ce0*/  FADD R19, R19, -1 ;  /* 0xbf80000013137421 */ /* 0x000fe40000000000 */
[----:B------:R-:W-:Y:S02]  /*0cf0*/  FMUL R4, R4, R21 ;  /* 0x0000001504047220 */ /* 0x000fe40000400000 */
[----:B------:R-:W-:Y:S02]  /*0d00*/  FFMA R0, R0, R19, 0.016316890716552734375 ;  /* 0x3c85ab0000007423 */ /* 0x000fe40000000013 */
[-C--:B------:R-:W-:Y:S01]  /*0d10*/  FFMA R7, R2, R4.reuse, R7 ;  /* 0x0000000402077223 */ /* 0x080fe20000000007 */
[-C--:B------:R-:W-:Y:S01]  /*0d20*/  FFMA R6, R27, R4.reuse, R6 ;  /* 0x000000041b067223 */ /* 0x080fe20000000006 */
[----:B------:R-:W-:Y:S01]  /*0d30*/  FFMA R8, R3, R4, R8 ;  /* 0x0000000403087223 */ /* 0x000fe20000000008 */
[----:B------:R-:W-:-:S02]  /*0d40*/  FADD R9, R9, R0 ;  /* 0x0000000009097221 */ /* 0x000fc40000000000 */
[----:B------:R1:W-:Y:S04]  /*0d50*/  STG.E desc[UR6][R12.64], R7 ;  /* 0x000000070c007986 */ /* 0x0003e8000c101906 */
[----:B------:R1:W-:Y:S04]  /*0d60*/  STG.E desc[UR6][R12.64+0x4], R6 ;  /* 0x000004060c007986 */ /* 0x0003e8000c101906 */
[----:B------:R1:W-:Y:S04]  /*0d70*/  STG.E desc[UR6][R12.64+0x8], R8 ;  /* 0x000008080c007986 */ /* 0x0003e8000c101906 */
[----:B------:R1:W-:Y:S02]  /*0d80*/  STG.E desc[UR6][R12.64+0xc], R9 ;  /* 0x00000c090c007986 */ /* 0x0003e4000c101906 */
.L_x_5:
[----:B------:R-:W-:Y:S05]  /*0d90*/  BSYNC.RECONVERGENT B2 ;  /* 0x0000000000027941 */ /* 0x000fea0003800200 */
.L_x_4:
[----:B------:R-:W-:Y:S01]  /*0da0*/  UIADD3 UR5, UPT, UPT, UR4, 0x1, URZ ;  /* 0x0000000104057890 */ /* 0x000fe2000fffe0ff */
[----:B------:R-:W-:Y:S05]  /*0db0*/  BSSY.RECONVERGENT B2, `(.L_x_15) ;  /* 0x0000060000027945 */ /* 0x000fea0003800200 */
[----:B------:R-:W-:-:S13]  /*0dc0*/  ISETP.NE.AND P0, PT, R11, UR5, PT ;  /* 0x000000050b007c0c */ /* 0x000fda000bf05270 */
[----:B------:R-:W-:Y:S05]  /*0dd0*/  @!P0 BRA `(.L_x_16) ;  /* 0x0000000400748947 */ /* 0x000fea0003800000 */
[----:B------:R-:W2:Y:S04]  /*0de0*/  LDG.E R29, desc[UR6][R14.64] ;  /* 0x000000060e1d7981 */ /* 0x000ea8000c1e1900 */
[----:B------:R-:W2:Y:S04]  /*0df0*/  LDG.E R2, desc[UR6][R16.64] ;  /* 0x0000000610027981 */ /* 0x000ea8000c1e1900 */
[----:B------:R-:W3:Y:S04]  /*0e00*/  LDG.E R27, desc[UR6][R14.64+0x4] ;  /* 0x000004060e1b7981 */ /* 0x000ee8000c1e1900 */
[----:B------:R-:W3:Y:S04]  /*0e10*/  LDG.E R4, desc[UR6][R16.64+0x4] ;  /* 0x0000040610047981 */ /* 0x000ee8000c1e1900 */
[----:B------:R-:W4:Y:S04]  /*0e20*/  LDG.E R3, desc[UR6][R14.64+0x8] ;  /* 0x000008060e037981 */ /* 0x000f28000c1e1900 */
[----:B------:R-:W4:Y:S01]  /*0e30*/  LDG.E R20, desc[UR6][R16.64+0x8] ;  /* 0x0000080610147981 */ /* 0x000f22000c1e1900 */
[----:B------:R-:W5:Y:S01]  /*0e40*/  MUFU.RCP R19, R18 ;  /* 0x0000001200137308 */ /* 0x000f620000001000 */
[----:B------:R-:W-:Y:S01]  /*0e50*/  BSSY.RECONVERGENT B3, `(.L_x_17) ;  /* 0x000000d000037945 */ /* 0x000fe20003800200 */
[----:B-----5:R-:W-:-:S04]  /*0e60*/  FFMA R0, R19, -R18, 1 ;  /* 0x3f80000013007423 */ /* 0x020fc80000000812 */
[----:B------:R-:W-:Y:S01]  /*0e70*/  FFMA R0, R19, R0, R19 ;  /* 0x0000000013007223 */ /* 0x000fe20000000013 */
[----:B--2---:R-:W-:-:S04]  /*0e80*/  FADD R29, R29, -R2 ;  /* 0x800000021d1d7221 */ /* 0x004fc80000000000 */
[----:B------:R-:W2:Y:S01]  /*0e90*/  FCHK P0, R29, R18 ;  /* 0x000000121d007302 */ /* 0x000ea20000000000 */
[----:B------:R-:W-:Y:S01]  /*0ea0*/  FFMA R2, R0, R29, RZ ;  /* 0x0000001d00027223 */ /* 0x000fe200000000ff */
[----:B---3--:R-:W-:-:S03]  /*0eb0*/  FADD R27, R27, -R4 ;  /* 0x800000041b1b7221 */ /* 0x008fc60000000000 */
[----:B------:R-:W-:-:S04]  /*0ec0*/  FFMA R19, R2, -R18, R29 ;  /* 0x8000001202137223 */ /* 0x000fc8000000001d */
[----:B------:R-:W-:Y:S01]  /*0ed0*/  FFMA R0, R0, R19, R2 ;  /* 0x0000001300007223 */ /* 0x000fe20000000002 */
[----:B----4-:R-:W-:Y:S01]  /*0ee0*/  FADD R3, R3, -R20 ;  /* 0x8000001403037221 */ /* 0x010fe20000000000 */
[----:B--2---:R-:W-:Y:S06]  /*0ef0*/  @!P0 BRA `(.L_x_18) ;  /* 0x0000000000088947 */ /* 0x004fec0003800000 */
[----:B------:R-:W-:-:S07]  /*0f00*/  MOV R20, 0xf20 ;  /* 0x00000f2000147802 */ /* 0x000fce0000000f00 */
[----:B01----:R-:W-:Y:S05]  /*0f10*/  CALL.REL.NOINC `($__internal_1_$__cuda_sm3x_div_rn_noftz_f32_slowpath) ;  /* 0x0000000c00b07944 */ /* 0x003fea0003c00000 */
.L_x_18:
[----:B------:R-:W-:Y:S05]  /*0f20*/  BSYNC.RECONVERGENT B3 ;  /* 0x0000000000037941 */ /* 0x000fea0003800200 */
.L_x_17:
[----:B------:R-:W2:Y:S01]  /*0f30*/  MUFU.RCP R19, R18 ;  /* 0x0000001200137308 */ /* 0x000ea20000001000 */
[----:B------:R-:W-:Y:S01]  /*0f40*/  FADD R4, R0, 0.5 ;  /* 0x3f00000000047421 */ /* 0x000fe20000000000 */
[----:B------:R-:W-:Y:S06]  /*0f50*/  BSSY.RECONVERGENT B3, `(.L_x_19) ;  /* 0x000000d000037945 */ /* 0x000fec0003800200 */
[----:B------:R-:W-:Y:S08]  /*0f60*/  FCHK P0, R27, R18 ;  /* 0x000000121b007302 */ /* 0x000ff00000000000 */
[----:B------:R-:W3:Y:S01]  /*0f70*/  FRND.FLOOR R2, R4 ;  /* 0x0000000400027307 */ /* 0x000ee20000205000 */
[----:B--2---:R-:W-:-:S04]  /*0f80*/  FFMA R0, R19, -R18, 1 ;  /* 0x3f80000013007423 */ /* 0x004fc80000000812 */
[----:B------:R-:W-:-:S04]  /*0f90*/  FFMA R0, R19, R0, R19 ;  /* 0x0000000013007223 */ /* 0x000fc80000000013 */
[----:B------:R-:W-:-:S04]  /*0fa0*/  FFMA R20, R0, R27, RZ ;  /* 0x0000001b00147223 */ /* 0x000fc800000000ff */
[-C--:B------:R-:W-:Y:S01]  /*0fb0*/  FFMA R19, R20, -R18.reuse, R27 ;  /* 0x8000001214137223 */ /* 0x080fe2000000001b */
[----:B---3--:R-:W-:-:S03]  /*0fc0*/  FFMA R2, R2, -R18, R29 ;  /* 0x8000001202027223 */ /* 0x008fc6000000001d */
[----:B------:R-:W-:Y:S01]  /*0fd0*/  FFMA R0, R0, R19, R20 ;  /* 0x0000001300007223 */ /* 0x000fe20000000014 */
[----:B------:R-:W-:Y:S06]  /*0fe0*/  @!P0 BRA `(.L_x_20) ;  /* 0x00000000000c8947 */ /* 0x000fec0003800000 */
[----:B------:R-:W-:Y:S02]  /*0ff0*/  MOV R29, R27 ;  /* 0x0000001b001d7202 */ /* 0x000fe40000000f00 */
[----:B------:R-:W-:-:S07]  /*1000*/  MOV R20, 0x1020 ;  /* 0x0000102000147802 */ /* 0x000fce0000000f00 */
[----:B01----:R-:W-:Y:S05]  /*1010*/  CALL.REL.NOINC `($__internal_1_$__cuda_sm3x_div_rn_noftz_f32_slowpath) ;  /* 0x0000000c00707944 */ /* 0x003fea0003c00000 */
.L_x_20:
[----:B------:R-:W-:Y:S05]  /*1020*/  BSYNC.RECONVERGENT B3 ;  /* 0x0000000000037941 */ /* 0x000fea0003800200 */
.L_x_19:
        /* <DEDUP_REMOVED lines=15> */
.L_x_22:
[----:B------:R-:W-:Y:S05]  /*1120*/  BSYNC.RECONVERGENT B3 ;  /* 0x0000000000037941 */ /* 0x000fea0003800200 */
.L_x_21:
[----:B------:R-:W-:Y:S01]  /*1130*/  FADD R0, R0, 0.5 ;  /* 0x3f00000000007421 */ /* 0x000fe20000000000 */
[----:B------:R-:W-:-:S04]  /*1140*/  FFMA R4, R2, R2, RZ ;  /* 0x0000000202047223 */ /* 0x000fc800000000ff */
[----:B------:R-:W-:Y:S01]  /*1150*/  FFMA R4, R27, R27, R4 ;  /* 0x0000001b1b047223 */ /* 0x000fe20000000004 */
[----:B------:R-:W2:Y:S02]  /*1160*/  FRND.FLOOR R0, R0 ;  /* 0x0000000000007307 */ /* 0x000ea40000205000 */
[----:B--2---:R-:W-:-:S04]  /*1170*/  FFMA R3, R0, -R18, R3 ;  /* 0x8000001200037223 */ /* 0x004fc80000000003 */
        /* <DEDUP_REMOVED lines=10> */
[----:B01----:R-:W-:Y:S05]  /*1220*/  CALL.REL.NOINC `($__internal_0_$__cuda_sm20_rcp_rn_f32_slowpath) ;  /* 0x0000000800147944 */ /* 0x003fea0003c00000 */
[----:B------:R-:W-:Y:S05]  /*1230*/  BRA `(.L_x_25) ;  /* 0x0000000000107947 */ /* 0x000fea0003800000 */
.L_x_24:
[----:B------:R-:W2:Y:S02]  /*1240*/  MUFU.RCP R0, R21 ;  /* 0x0000001500007308 */ /* 0x000ea40000001000 */
[----:B--2---:R-:W-:-:S04]  /*1250*/  FFMA R4, R21, R0, -1 ;  /* 0xbf80000015047423 */ /* 0x004fc80000000000 */
[----:B------:R-:W-:-:S04]  /*1260*/  FADD.FTZ R19, -R4, -RZ ;  /* 0x800000ff04137221 */ /* 0x000fc80000010100 */
[----:B------:R-:W-:-:S07]  /*1270*/  FFMA R0, R0, R19, R0 ;  /* 0x0000001300007223 */ /* 0x000fce0000000000 */
.L_x_25:
[----:B------:R-:W-:Y:S05]  /*1280*/  BSYNC.RECONVERGENT B0 ;  /* 0x0000000000007941 */ /* 0x000fea0003800200 */
.L_x_23:
        /* <DEDUP_REMOVED lines=10> */
[-C--:B-1----:R-:W-:Y:S01]  /*1330*/  FFMA R7, R2, R4.reuse, R7 ;  /* 0x0000000402077223 */ /* 0x082fe20000000007 */
[-C--:B------:R-:W-:Y:S01]  /*1340*/  FFMA R6, R27, R4.reuse, R6 ;  /* 0x000000041b067223 */ /* 0x080fe20000000006 */
[----:B------:R-:W-:Y:S01]  /*1350*/  FFMA R8, R3, R4, R8 ;  /* 0x0000000403087223 */ /* 0x000fe20000000008 */
[----:B------:R-:W-:-:S02]  /*1360*/  FADD R9, R9, R0 ;  /* 0x0000000009097221 */ /* 0x000fc40000000000 */
[----:B------:R2:W-:Y:S04]  /*1370*/  STG.E desc[UR6][R12.64], R7 ;  /* 0x000000070c007986 */ /* 0x0005e8000c101906 */
[----:B------:R2:W-:Y:S04]  /*1380*/  STG.E desc[UR6][R12.64+0x4], R6 ;  /* 0x000004060c007986 */ /* 0x0005e8000c101906 */
[----:B------:R2:W-:Y:S04]  /*1390*/  STG.E desc[UR6][R12.64+0x8], R8 ;  /* 0x000008080c007986 */ /* 0x0005e8000c101906 */
[----:B------:R2:W-:Y:S02]  /*13a0*/  STG.E desc[UR6][R12.64+0xc], R9 ;  /* 0x00000c090c007986 */ /* 0x0005e4000c101906 */
.L_x_16:
[----:B------:R-:W-:Y:S05]  /*13b0*/  BSYNC.RECONVERGENT B2 ;  /* 0x0000000000027941 */ /* 0x000fea0003800200 */
.L_x_15:
[----:B------:R-:W-:Y:S01]  /*13c0*/  UIADD3 UR4, UPT, UPT, UR4, 0x2, URZ ;  /* 0x0000000204047890 */ /* 0x000fe2000fffe0ff */
[----:B------:R-:W-:Y:S02]  /*13d0*/  IADD3 R16, P1, PT, R16, 0x20, RZ ;  /* 0x0000002010107810 */ /* 0x000fe40007f3e0ff */
[----:B------:R-:W-:Y:S02]  /*13e0*/  IADD3 R5, PT, PT, R5, 0x2, RZ ;  /* 0x0000000205057810 */ /* 0x000fe40007ffe0ff */
[----:B------:R-:W-:Y:S02]  /*13f0*/  IADD3.X R17, PT, PT, RZ, R17, RZ, P1, !PT ;  /* 0x00000011ff117210 */ /* 0x000fe40000ffe4ff */
[----:B------:R-:W-:-:S13]  /*1400*/  ISETP.NE.AND P0, PT, R10, UR4, PT ;  /* 0x000000040a007c0c */ /* 0x000fda000bf05270 */
[----:B------:R-:W-:Y:S05]  /*1410*/  @P0 BRA `(.L_x_26) ;  /* 0xfffffff000d80947 */ /* 0x000fea000383ffff */
.L_x_3:
[----:B------:R-:W3:Y:S01]  /*1420*/  LDC R0, c[0x0][0x390] ;  /* 0x0000e400ff007b82 */ /* 0x000ee20000000800 */
[----:B------:R-:W-:Y:S02]  /*1430*/  ISETP.NE.AND P0, PT, R11, R10, PT ;  /* 0x0000000a0b00720c */ /* 0x000fe40003f05270 */
[----:B---3--:R-:W-:-:S04]  /*1440*/  LOP3.LUT R0, R0, 0x1, RZ, 0xc0, !PT ;  /* 0x0000000100007812 */ /* 0x008fc800078ec0ff */
[----:B------:R-:W-:-:S13]  /*1450*/  ISETP.NE.U32.OR P0, PT, R0, 0x1, !P0 ;  /* 0x000000010000780c */ /* 0x000fda0004705470 */
[----:B------:R-:W-:Y:S05]  /*1460*/  @P0 EXIT ;  /* 0x000000000000094d */ /* 0x000fea0003800000 */
[----:B------:R-:W3:Y:S01]  /*1470*/  LDC.64 R16, c[0x0][0x380] ;  /* 0x0000e000ff107b82 */ /* 0x000ee20000000a00 */
[----:B------:R-:W4:Y:S04]  /*1480*/  LDG.E R11, desc[UR6][R14.64] ;  /* 0x000000060e0b7981 */ /* 0x000f28000c1e1900 */
[----:B------:R-:W5:Y:S04]  /*1490*/  LDG.E R3, desc[UR6][R14.64+0x4] ;  /* 0x000004060e037981 */ /* 0x000f68000c1e1900 */
[----:B------:R-:W2:Y:S01]  /*14a0*/  LDG.E R5, desc[UR6][R14.64+0x8] ;  /* 0x000008060e057981 */ /* 0x000ea2000c1e1900 */
[----:B---3--:R-:W-:-:S05]  /*14b0*/  IMAD.WIDE.U32 R16, R10, 0x10, R16 ;  /* 0x000000100a107825 */ /* 0x008fca00078e0010 */
[----:B------:R-:W4:Y:S04]  /*14c0*/  LDG.E R2, desc[UR6][R16.64] ;  /* 0x0000000610027981 */ /* 0x000f28000c1e1900 */
[----:B------:R-:W5:Y:S04]  /*14d0*/  LDG.E R4, desc[UR6][R16.64+0x4] ;  /* 0x0000040610047981 */ /* 0x000f68000c1e1900 */
[----:B------:R-:W2:Y:S01]  /*14e0*/  LDG.E R10, desc[UR6][R16.64+0x8] ;  /* 0x00000806100a7981 */ /* 0x000ea2000c1e1900 */
[----:B------:R-:W3:Y:S01]  /*14f0*/  MUFU.RCP R19, R18 ;  /* 0x0000001200137308 */ /* 0x000ee20000001000 */
[----:B------:R-:W-:Y:S01]  /*1500*/  BSSY.RECONVERGENT B2, `(.L_x_27) ;  /* 0x000000e000027945 */ /* 0x000fe20003800200 */
[----:B---3--:R-:W-:-:S04]  /*1510*/  FFMA R0, R19, -R18, 1 ;  /* 0x3f80000013007423 */ /* 0x008fc80000000812 */
[----:B------:R-:W-:Y:S01]  /*1520*/  FFMA R0, R19, R0, R19 ;  /* 0x0000000013007223 */ /* 0x000fe20000000013 */
[----:B----4-:R-:W-:-:S04]  /*1530*/  FADD R11, R11, -R2 ;  /* 0x800000020b0b7221 */ /* 0x010fc80000000000 */
[----:B------:R-:W3:Y:S01]  /*1540*/  FCHK P0, R11, R18 ;  /* 0x000000120b007302 */ /* 0x000ee20000000000 */
[----:B------:R-:W-:-:S04]  /*1550*/  FFMA R2, R0, R11, RZ ;  /* 0x0000000b00027223 */ /* 0x000fc800000000ff */
[----:B------:R-:W-:Y:S01]  /*1560*/  FFMA R19, R2, -R18, R11 ;  /* 0x8000001202137223 */ /* 0x000fe2000000000b */
[----:B-----5:R-:W-:Y:S01]  /*1570*/  FADD R3, R3, -R4 ;  /* 0x8000000403037221 */ /* 0x020fe20000000000 */
[----:B--2---:R-:W-:Y:S02]  /*1580*/  FADD R5, R5, -R10 ;  /* 0x8000000a05057221 */ /* 0x004fe40000000000 */
[----:B------:R-:W-:Y:S01]  /*1590*/  FFMA R0, R0, R19, R2 ;  /* 0x0000001300007223 */ /* 0x000fe20000000002 */
[----:B---3--:R-:W-:Y:S06]  /*15a0*/  @!P0 BRA `(.L_x_28) ;  /* 0x00000000000c8947 */ /* 0x008fec0003800000 */
[----:B------:R-:W-:Y:S02]  /*15b0*/  MOV R29, R11 ;  /* 0x0000000b001d7202 */ /* 0x000fe40000000f00 */
[----:B------:R-:W-:-:S07]  /*15c0*/  MOV R20, 0x15e0 ;  /* 0x000015e000147802 */ /* 0x000fce0000000f00 */
[----:B01----:R-:W-:Y:S05]  /*15d0*/  CALL.REL.NOINC `($__internal_1_$__cuda_sm3x_div_rn_noftz_f32_slowpath) ;  /* 0x0000000800007944 */ /* 0x003fea0003c00000 */
.L_x_28:
[----:B------:R-:W-:Y:S05]  /*15e0*/  BSYNC.RECONVERGENT B2 ;  /* 0x0000000000027941 */ /* 0x000fea0003800200 */
.L_x_27:
        /* <DEDUP_REMOVED lines=15> */
.L_x_30:
[----:B------:R-:W-:Y:S05]  /*16e0*/  BSYNC.RECONVERGENT B2 ;  /* 0x0000000000027941 */ /* 0x000fea0003800200 */
.L_x_29:
        /* <DEDUP_REMOVED lines=15> */
.L_x_32:
[----:B------:R-:W-:Y:S05]  /*17e0*/  BSYNC.RECONVERGENT B2 ;  /* 0x0000000000027941 */ /* 0x000fea0003800200 */
.L_x_31:
[----:B------:R-:W-:Y:S01]  /*17f0*/  FADD R0, R0, 0.5 ;  /* 0x3f00000000007421 */ /* 0x000fe20000000000 */
[----:B------:R-:W-:-:S04]  /*1800*/  FFMA R4, R2, R2, RZ ;  /* 0x0000000202047223 */ /* 0x000fc800000000ff */
[----:B------:R-:W-:Y:S01]  /*1810*/  FFMA R4, R3, R3, R4 ;  /* 0x0000000303047223 */ /* 0x000fe20000000004 */
[----:B------:R-:W2:Y:S02]  /*1820*/  FRND.FLOOR R0, R0 ;  /* 0x0000000000007307 */ /* 0x000ea40000205000 */
[----:B--2---:R-:W-:-:S04]  /*1830*/  FFMA R5, R0, -R18, R5 ;  /* 0x8000001200057223 */ /* 0x004fc80000000005 */
[----:B------:R-:W-:-:S05]  /*1840*/  FFMA R15, R5, R5, R4 ;  /* 0x00000005050f7223 */ /* 0x000fca0000000004 */
[----:B------:R-:W-:-:S13]  /*1850*/  FSETP.GEU.AND P0, PT, R15, 6.25, PT ;  /* 0x40c800000f00780b */ /* 0x000fda0003f0e000 */
[----:B------:R-:W-:Y:S05]  /*1860*/  @P0 EXIT ;  /* 0x000000000000094d */ /* 0x000fea0003800000 */
        /* <DEDUP_REMOVED lines=9> */
.L_x_34:
[----:B------:R-:W2:Y:S02]  /*1900*/  MUFU.RCP R0, R15 ;  /* 0x0000000f00007308 */ /* 0x000ea40000001000 */
[----:B--2---:R-:W-:-:S04]  /*1910*/  FFMA R4, R15, R0, -1 ;  /* 0xbf8000000f047423 */ /* 0x004fc80000000000 */
[----:B------:R-:W-:-:S04]  /*1920*/  FADD.FTZ R11, -R4, -RZ ;  /* 0x800000ff040b7221 */ /* 0x000fc80000010100 */
[----:B------:R-:W-:-:S07]  /*1930*/  FFMA R0, R0, R11, R0 ;  /* 0x0000000b00007223 */ /* 0x000fce0000000000 */
.L_x_35:
[----:B------:R-:W-:Y:S05]  /*1940*/  BSYNC.RECONVERGENT B0 ;  /* 0x0000000000007941 */ /* 0x000fea0003800200 */
.L_x_33:
        /* <DEDUP_REMOVED lines=14> */
[----:B------:R-:W-:Y:S04]  /*1a30*/  STG.E desc[UR6][R12.64], R7 ;  /* 0x000000070c007986 */ /* 0x000fe8000c101906 */
[----:B------:R-:W-:Y:S04]  /*1a40*/  STG.E desc[UR6][R12.64+0x4], R3 ;  /* 0x000004030c007986 */ /* 0x000fe8000c101906 */
[----:B------:R-:W-:Y:S04]  /*1a50*/  STG.E desc[UR6][R12.64+0x8], R5 ;  /* 0x000008050c007986 */ /* 0x000fe8000c101906 */
[----:B------:R-:W-:Y:S01]  /*1a60*/  STG.E desc[UR6][R12.64+0xc], R9 ;  /* 0x00000c090c007986 */ /* 0x000fe2000c101906 */
[----:B------:R-:W-:Y:S05]  /*1a70*/  EXIT ;  /* 0x000000000000794d */ /* 0x000fea0003800000 */
        .weak           $__internal_0_$__cuda_sm20_rcp_rn_f32_slowpath
        .type           $__internal_0_$__cuda_sm20_rcp_rn_f32_slowpath,@function
        .size           $__internal_0_$__cuda_sm20_rcp_rn_f32_slowpath,($__internal_1_$__cuda_sm3x_div_rn_noftz_f32_slowpath - $__internal_0_$__cuda_sm20_rcp_rn_f32_slowpath)
$__internal_0_$__cuda_sm20_rcp_rn_f32_slowpath:
[----:B------:R-:W-:Y:S01]  /*1a80*/  SHF.L.U32 R19, R0, 0x1, RZ ;  /* 0x0000000100137819 */ /* 0x000fe200000006ff */
[----:B------:R-:W-:Y:S03]  /*1a90*/  BSSY.RECONVERGENT B1, `(.L_x_36) ;  /* 0x0000030000017945 */ /* 0x000fe60003800200 */
[----:B------:R-:W-:-:S04]  /*1aa0*/  SHF.R.U32.HI R19, RZ, 0x18, R19 ;  /* 0x00000018ff137819 */ /* 0x000fc80000011613 */
[----:B------:R-:W-:-:S13]  /*1ab0*/  ISETP.NE.U32.AND P0, PT, R19, RZ, PT ;  /* 0x000000ff1300720c */ /* 0x000fda0003f05070 */
[----:B------:R-:W-:Y:S05]  /*1ac0*/  @P0 BRA `(.L_x_37) ;  /* 0x0000000000280947 */ /* 0x000fea0003800000 */
[----:B------:R-:W-:-:S04]  /*1ad0*/  SHF.L.U32 R19, R0, 0x1, RZ ;  /* 0x0000000100137819 */ /* 0x000fc800000006ff */
[----:B------:R-:W-:-:S13]  /*1ae0*/  ISETP.NE.AND P0, PT, R19, RZ, PT ;  /* 0x000000ff1300720c */ /* 0x000fda0003f05270 */
[----:B------:R-:W-:Y:S01]  /*1af0*/  @P0 FFMA R22, R0, 1.84467440737095516160e+19, RZ ;  /* 0x5f80000000160823 */ /* 0x000fe200000000ff */
[----:B------:R-:W-:Y:S08]  /*1b00*/  @!P0 MUFU.RCP R20, R0 ;  /* 0x0000000000148308 */ /* 0x000ff00000001000 */
[----:B------:R-:W0:Y:S02]  /*1b10*/  @P0 MUFU.RCP R19, R22 ;  /* 0x0000001600130308 */ /* 0x000e240000001000 */
[----:B0-----:R-:W-:-:S04]  /*1b20*/  @P0 FFMA R21, R22, R19, -1 ;  /* 0xbf80000016150423 */ /* 0x001fc80000000013 */
[----:B------:R-:W-:-:S04]  /*1b30*/  @P0 FADD.FTZ R24, -R21, -RZ ;  /* 0x800000ff15180221 */ /* 0x000fc80000010100 */
[----:B------:R-:W-:-:S04]  /*1b40*/  @P0 FFMA R19, R19, R24, R19 ;  /* 0x0000001813130223 */ /* 0x000fc80000000013 */
[----:B------:R-:W-:Y:S01]  /*1b50*/  @P0 FFMA R20, R19, 1.84467440737095516160e+19, RZ ;  /* 0x5f80000013140823 */ /* 0x000fe200000000ff */
[----:B------:R-:W-:Y:S06]  /*1b60*/  BRA `(.L_x_38) ;  /* 0x0000000000887947 */ /* 0x000fec0003800000 */
.L_x_37:
[----:B------:R-:W-:-:S04]  /*1b70*/  IADD3 R20, PT, PT, R19, -0xfd, RZ ;  /* 0xffffff0313147810 */ /* 0x000fc80007ffe0ff */
[----:B------:R-:W-:-:S13]  /*1b80*/  ISETP.GT.U32.AND P0, PT, R20, 0x1, PT ;  /* 0x000000011400780c */ /* 0x000fda0003f04070 */
[----:B------:R-:W-:Y:S05]  /*1b90*/  @P0 BRA `(.L_x_39) ;  /* 0x0000000000780947 */ /* 0x000fea0003800000 */
[----:B------:R-:W-:Y:S02]  /*1ba0*/  LOP3.LUT R21, R0, 0x7fffff, RZ, 0xc0, !PT ;  /* 0x007fffff00157812 */ /* 0x000fe400078ec0ff */
[----:B------:R-:W-:Y:S02]  /*1bb0*/  MOV R23, 0x3 ;  /* 0x0000000300177802 */ /* 0x000fe40000000f00 */
[----:B------:R-:W-:Y:S02]  /*1bc0*/  LOP3.LUT R29, R21, 0x3f800000, RZ, 0xfc, !PT ;  /* 0x3f800000151d7812 */ /* 0x000fe400078efcff */
[----:B------:R-:W-:Y:S02]  /*1bd0*/  SHF.L.U32 R23, R23, R20, RZ ;  /* 0x0000001417177219 */ /* 0x000fe400000006ff */
[----:B------:R-:W0:Y:S01]  /*1be0*/  MUFU.RCP R24, R29 ;  /* 0x0000001d00187308 */ /* 0x000e220000001000 */
[----:B------:R-:W-:Y:S01]  /*1bf0*/  IADD3 R19, PT, PT, R19, -0xfc, RZ ;  /* 0xffffff0413137810 */ /* 0x000fe20007ffe0ff */
[----:B0-----:R-:W-:-:S04]  /*1c00*/  FFMA R25, R29, R24, -1 ;  /* 0xbf8000001d197423 */ /* 0x001fc80000000018 */
[----:B------:R-:W-:-:S04]  /*1c10*/  FADD.FTZ R25, -R25, -RZ ;  /* 0x800000ff19197221 */ /* 0x000fc80000010100 */
[CCC-:B------:R-:W-:Y:S01]  /*1c20*/  FFMA.RM R21, R24.reuse, R25.reuse, R24.reuse ;  /* 0x0000001918157223 */ /* 0x1c0fe20000004018 */
[----:B------:R-:W-:-:S04]  /*1c30*/  FFMA.RP R24, R24, R25, R24 ;  /* 0x0000001918187223 */ /* 0x000fc80000008018 */
[C---:B------:R-:W-:Y:S02]  /*1c40*/  LOP3.LUT R22, R21.reuse, 0x7fffff, RZ, 0xc0, !PT ;  /* 0x007fffff15167812 */ /* 0x040fe400078ec0ff */
[----:B------:R-:W-:Y:S02]  /*1c50*/  FSETP.NEU.FTZ.AND P0, PT, R21, R24, PT ;  /* 0x000000181500720b */ /* 0x000fe40003f1d000 */
[----:B------:R-:W-:Y:S02]  /*1c60*/  LOP3.LUT R22, R22, 0x800000, RZ, 0xfc, !PT ;  /* 0x0080000016167812 */ /* 0x000fe400078efcff */
[----:B------:R-:W-:Y:S02]  /*1c70*/  SEL R21, RZ, 0xffffffff, !P0 ;  /* 0xffffffffff157807 */ /* 0x000fe40004000000 */
[----:B------:R-:W-:Y:S02]  /*1c80*/  LOP3.LUT R23, R23, R22, RZ, 0xc0, !PT ;  /* 0x0000001617177212 */ /* 0x000fe400078ec0ff */
[----:B------:R-:W-:-:S02]  /*1c90*/  IADD3 R21, PT, PT, -R21, RZ, RZ ;  /* 0x000000ff15157210 */ /* 0x000fc40007ffe1ff */
[-C--:B------:R-:W-:Y:S02]  /*1ca0*/  SHF.R.U32.HI R23, RZ, R20.reuse, R23 ;  /* 0x00000014ff177219 */ /* 0x080fe40000011617 */
[--C-:B------:R-:W-:Y:S02]  /*1cb0*/  LOP3.LUT P1, RZ, R21, R20, R22.reuse, 0xf8, !PT ;  /* 0x0000001415ff7212 */ /* 0x100fe4000782f816 */
[C---:B------:R-:W-:Y:S02]  /*1cc0*/  LOP3.LUT P0, RZ, R23.reuse, 0x1, RZ, 0xc0, !PT ;  /* 0x0000000117ff7812 */ /* 0x040fe4000780c0ff */
[----:B------:R-:W-:Y:S02]  /*1cd0*/  LOP3.LUT P2, RZ, R23, 0x2, RZ, 0xc0, !PT ;  /* 0x0000000217ff7812 */ /* 0x000fe4000784c0ff */
[----:B------:R-:W-:Y:S02]  /*1ce0*/  SHF.R.U32.HI R19, RZ, R19, R22 ;  /* 0x00000013ff137219 */ /* 0x000fe40000011616 */
[----:B------:R-:W-:-:S02]  /*1cf0*/  PLOP3.LUT P0, PT, P0, P1, P2, 0xe0, 0x0 ;  /* 0x000000000000781c */ /* 0x000fc40000703c20 */
[----:B------:R-:W-:Y:S02]  /*1d00*/  LOP3.LUT P1, RZ, R0, 0x7fffff, RZ, 0xc0, !PT ;  /* 0x007fffff00ff7812 */ /* 0x000fe4000782c0ff */
[----:B------:R-:W-:-:S04]  /*1d10*/  SEL R20, RZ, 0x1, !P0 ;  /* 0x00000001ff147807 */ /* 0x000fc80004000000 */
[----:B------:R-:W-:-:S04]  /*1d20*/  IADD3 R20, PT, PT, -R20, RZ, RZ ;  /* 0x000000ff14147210 */ /* 0x000fc80007ffe1ff */
[----:B------:R-:W-:-:S13]  /*1d30*/  ISETP.GE.AND P0, PT, R20, RZ, PT ;  /* 0x000000ff1400720c */ /* 0x000fda0003f06270 */
[----:B------:R-:W-:-:S04]  /*1d40*/  @!P0 IADD3 R19, PT, PT, R19, 0x1, RZ ;  /* 0x0000000113138810 */ /* 0x000fc80007ffe0ff */
[----:B------:R-:W-:-:S04]  /*1d50*/  @!P1 SHF.L.U32 R19, R19, 0x1, RZ ;  /* 0x0000000113139819 */ /* 0x000fc800000006ff */
[----:B------:R-:W-:Y:S01]  /*1d60*/  LOP3.LUT R20, R19, 0x80000000, R0, 0xf8, !PT ;  /* 0x8000000013147812 */ /* 0x000fe200078ef800 */
[----:B------:R-:W-:Y:S06]  /*1d70*/  BRA `(.L_x_38) ;  /* 0x0000000000047947 */ /* 0x000fec0003800000 */
.L_x_39:
[----:B------:R0:W1:Y:S02]  /*1d80*/  MUFU.RCP R20, R0 ;  /* 0x0000000000147308 */ /* 0x0000640000001000 */
.L_x_38:
[----:B------:R-:W-:Y:S05]  /*1d90*/  BSYNC.RECONVERGENT B1 ;  /* 0x0000000000017941 */ /* 0x000fea0003800200 */
.L_x_36:
[----:B------:R-:W-:Y:S01]  /*1da0*/  HFMA2 R21, -RZ, RZ, 0, 0 ;  /* 0x00000000ff157431 */ /* 0x000fe200000001ff */
[----:B01----:R-:W-:Y:S02]  /*1db0*/  MOV R0, R20 ;  /* 0x0000001400007202 */ /* 0x003fe40000000f00 */
[----:B------:R-:W-:-:S04]  /*1dc0*/  MOV R20, R4 ;  /* 0x0000000400147202 */ /* 0x000fc80000000f00 */
[----:B------:R-:W-:Y:S05]  /*1dd0*/  RET.REL.NODEC R20 `(_Z12AccelerationP9M_double4S0_if) ;  /* 0xffffffe014887950 */ /* 0x000fea0003c3ffff */
        .weak           $__internal_1_$__cuda_sm3x_div_rn_noftz_f32_slowpath
        .type           $__internal_1_$__cuda_sm3x_div_rn_noftz_f32_slowpath,@function
        .size           $__internal_1_$__cuda_sm3x_div_rn_noftz_f32_slowpath,(.L_x_55 - $__internal_1_$__cuda_sm3x_div_rn_noftz_f32_slowpath)
$__internal_1_$__cuda_sm3x_div_rn_noftz_f32_slowpath:
[----:B------:R-:W-:Y:S01]  /*1de0*/  SHF.R.U32.HI R19, RZ, 0x17, R18 ;  /* 0x00000017ff137819 */ /* 0x000fe20000011612 */
[----:B------:R-:W-:Y:S01]  /*1df0*/  BSSY.RECONVERGENT B0, `(.L_x_40) ;  /* 0x0000064000007945 */ /* 0x000fe20003800200 */
[----:B------:R-:W-:Y:S02]  /*1e00*/  SHF.R.U32.HI R22, RZ, 0x17, R29 ;  /* 0x00000017ff167819 */ /* 0x000fe4000001161d */
[----:B------:R-:W-:Y:S02]  /*1e10*/  LOP3.LUT R19, R19, 0xff, RZ, 0xc0, !PT ;  /* 0x000000ff13137812 */ /* 0x000fe400078ec0ff */
[----:B------:R-:W-:Y:S02]  /*1e20*/  LOP3.LUT R22, R22, 0xff, RZ, 0xc0, !PT ;  /* 0x000000ff16167812 */ /* 0x000fe400078ec0ff */
[----:B------:R-:W-:Y:S02]  /*1e30*/  IADD3 R23, PT, PT, R19, -0x1, RZ ;  /* 0xffffffff13177810 */ /* 0x000fe40007ffe0ff */
[----:B------:R-:W-:-:S02]  /*1e40*/  IADD3 R24, PT, PT, R22, -0x1, RZ ;  /* 0xffffffff16187810 */ /* 0x000fc40007ffe0ff */
[----:B------:R-:W-:Y:S02]  /*1e50*/  ISETP.GT.U32.AND P0, PT, R23, 0xfd, PT ;  /* 0x000000fd1700780c */ /* 0x000fe40003f04070 */
[----:B------:R-:W-:Y:S02]  /*1e60*/  MOV R0, R29 ;  /* 0x0000001d00007202 */ /* 0x000fe40000000f00 */
[----:B------:R-:W-:Y:S02]  /*1e70*/  ISETP.GT.U32.OR P0, PT, R24, 0xfd, P0 ;  /* 0x000000fd1800780c */ /* 0x000fe40000704470 */
[----:B------:R-:W-:-:S11]  /*1e80*/  MOV R25, R18 ;  /* 0x0000001200197202 */ /* 0x000fd60000000f00 */
[----:B------:R-:W-:Y:S01]  /*1e90*/  @!P0 MOV R21, RZ ;  /* 0x000000ff00158202 */ /* 0x000fe20000000f00 */
[----:B------:R-:W-:Y:S06]  /*1ea0*/  @!P0 BRA `(.L_x_41) ;  /* 0x00000000005c8947 */ /* 0x000fec0003800000 */
[----:B------:R-:W-:Y:S02]  /*1eb0*/  FSETP.GTU.FTZ.AND P0, PT, |R29|, +INF , PT ;  /* 0x7f8000001d00780b */ /* 0x000fe40003f1c200 */
[----:B------:R-:W-:-:S04]  /*1ec0*/  FSETP.GTU.FTZ.AND P1, PT, |R18|, +INF , PT ;  /* 0x7f8000001200780b */ /* 0x000fc80003f3c200 */
[----:B------:R-:W-:-:S13]  /*1ed0*/  PLOP3.LUT P0, PT, P0, P1, PT, 0xf8, 0x8f ;  /* 0x00000000008f781c */ /* 0x000fda0000703f70 */
[----:B------:R-:W-:Y:S05]  /*1ee0*/  @P0 BRA `(.L_x_42) ;  /* 0x00000004004c0947 */ /* 0x000fea0003800000 */
[----:B------:R-:W-:-:S13]  /*1ef0*/  LOP3.LUT P0, RZ, R25, 0x7fffffff, R0, 0xc8, !PT ;  /* 0x7fffffff19ff7812 */ /* 0x000fda000780c800 */
[----:B------:R-:W-:Y:S05]  /*1f00*/  @!P0 BRA `(.L_x_43) ;  /* 0x00000004003c8947 */ /* 0x000fea0003800000 */
[C---:B------:R-:W-:Y:S02]  /*1f10*/  FSETP.NEU.FTZ.AND P2, PT, |R29|.reuse, +INF , PT ;  /* 0x7f8000001d00780b */ /* 0x040fe40003f5d200 */
[----:B------:R-:W-:Y:S02]  /*1f20*/  FSETP.NEU.FTZ.AND P1, PT, |R18|, +INF , PT ;  /* 0x7f8000001200780b */ /* 0x000fe40003f3d200 */
[----:B------:R-:W-:-:S11]  /*1f30*/  FSETP.NEU.FTZ.AND P0, PT, |R29|, +INF , PT ;  /* 0x7f8000001d00780b */ /* 0x000fd60003f1d200 */
[----:B------:R-:W-:Y:S05]  /*1f40*/  @!P1 BRA !P2, `(.L_x_43) ;  /* 0x00000004002c9947 */ /* 0x000fea0005000000 */
[----:B------:R-:W-:-:S04]  /*1f50*/  LOP3.LUT P2, RZ, R0, 0x7fffffff, RZ, 0xc0, !PT ;  /* 0x7fffffff00ff7812 */ /* 0x000fc8000784c0ff */
[----:B------:R-:W-:-:S13]  /*1f60*/  PLOP3.LUT P1, PT, P1, P2, PT, 0x2f, 0xf2 ;  /* 0x0000000000f2781c */ /* 0x000fda0000f24577 */
[----:B------:R-:W-:Y:S05]  /*1f70*/  @P1 BRA `(.L_x_44) ;  /* 0x0000000400181947 */ /* 0x000fea0003800000 */
[----:B------:R-:W-:-:S04]  /*1f80*/  LOP3.LUT P1, RZ, R25, 0x7fffffff, RZ, 0xc0, !PT ;  /* 0x7fffffff19ff7812 */ /* 0x000fc8000782c0ff */
[----:B------:R-:W-:-:S13]  /*1f90*/  PLOP3.LUT P0, PT, P0, P1, PT, 0x2f, 0xf2 ;  /* 0x0000000000f2781c */ /* 0x000fda0000702577 */
[----:B------:R-:W-:Y:S05]  /*1fa0*/  @P0 BRA `(.L_x_45) ;  /* 0x0000000400000947 */ /* 0x000fea0003800000 */
[----:B------:R-:W-:Y:S02]  /*1fb0*/  ISETP.GE.AND P0, PT, R24, RZ, PT ;  /* 0x000000ff1800720c */ /* 0x000fe40003f06270 */
[----:B------:R-:W-:-:S11]  /*1fc0*/  ISETP.GE.AND P1, PT, R23, RZ, PT ;  /* 0x000000ff1700720c */ /* 0x000fd60003f26270 */
[----:B------:R-:W-:Y:S01]  /*1fd0*/  @P0 MOV R21, RZ ;  /* 0x000000ff00150202 */ /* 0x000fe20000000f00 */
[----:B------:R-:W-:Y:S01]  /*1fe0*/  @!P0 FFMA R0, R29, 1.84467440737095516160e+19, RZ ;  /* 0x5f8000001d008823 */ /* 0x000fe200000000ff */
[----:B------:R-:W-:Y:S01]  /*1ff0*/  @!P0 MOV R21, 0xffffffc0 ;  /* 0xffffffc000158802 */ /* 0x000fe20000000f00 */
[----:B------:R-:W-:-:S03]  /*2000*/  @!P1 FFMA R25, R18, 1.84467440737095516160e+19, RZ ;  /* 0x5f80000012199823 */ /* 0x000fc600000000ff */
[----:B------:R-:W-:-:S07]  /*2010*/  @!P1 IADD3 R21, PT, PT, R21, 0x40, RZ ;  /* 0x0000004015159810 */ /* 0x000fce0007ffe0ff */
.L_x_41:
[----:B------:R-:W-:Y:S01]  /*2020*/  LEA R28, R19, 0xc0800000, 0x17 ;  /* 0xc0800000131c7811 */ /* 0x000fe200078eb8ff */
[----:B------:R-:W-:Y:S01]  /*2030*/  BSSY.RECONVERGENT B1, `(.L_x_46) ;  /* 0x0000036000017945 */ /* 0x000fe20003800200 */
[----:B------:R-:W-:Y:S02]  /*2040*/  IADD3 R22, PT, PT, R22, -0x7f, RZ ;  /* 0xffffff8116167810 */ /* 0x000fe40007ffe0ff */
[----:B------:R-:W-:-:S03]  /*2050*/  IADD3 R28, PT, PT, -R28, R25, RZ ;  /* 0x000000191c1c7210 */ /* 0x000fc60007ffe1ff */
[----:B------:R-:W-:Y:S01]  /*2060*/  IMAD R0, R22, -0x800000, R0 ;  /* 0xff80000016007824 */ /* 0x000fe200078e0200 */
[----:B------:R-:W0:Y:S01]  /*2070*/  MUFU.RCP R24, R28 ;  /* 0x0000001c00187308 */ /* 0x000e220000001000 */
[----:B------:R-:W-:Y:S01]  /*2080*/  FADD.FTZ R25, -R28, -RZ ;  /* 0x800000ff1c197221 */ /* 0x000fe20000010100 */
[----:B------:R-:W-:-:S04]  /*2090*/  IADD3 R22, PT, PT, R22, 0x7f, -R19 ;  /* 0x0000007f16167810 */ /* 0x000fc80007ffe813 */
[----:B------:R-:W-:Y:S01]  /*20a0*/  IADD3 R21, PT, PT, R22, R21, RZ ;  /* 0x0000001516157210 */ /* 0x000fe20007ffe0ff */
[----:B0-----:R-:W-:-:S04]  /*20b0*/  FFMA R23, R24, R25, 1 ;  /* 0x3f80000018177423 */ /* 0x001fc80000000019 */
[----:B------:R-:W-:-:S04]  /*20c0*/  FFMA R23, R24, R23, R24 ;  /* 0x0000001718177223 */ /* 0x000fc80000000018 */
[----:B------:R-:W-:-:S04]  /*20d0*/  FFMA R24, R0, R23, RZ ;  /* 0x0000001700187223 */ /* 0x000fc800000000ff */
[----:B------:R-:W-:-:S04]  /*20e0*/  FFMA R26, R25, R24, R0 ;  /* 0x00000018191a7223 */ /* 0x000fc80000000000 */
[----:B------:R-:W-:-:S04]  /*20f0*/  FFMA R26, R23, R26, R24 ;  /* 0x0000001a171a7223 */ /* 0x000fc80000000018 */
[----:B------:R-:W-:-:S04]  /*2100*/  FFMA R25, R25, R26, R0 ;  /* 0x0000001a19197223 */ /* 0x000fc80000000000 */
[----:B------:R-:W-:-:S05]  /*2110*/  FFMA R0, R23, R25, R26 ;  /* 0x0000001917007223 */ /* 0x000fca000000001a */
[----:B------:R-:W-:-:S04]  /*2120*/  SHF.R.U32.HI R19, RZ, 0x17, R0 ;  /* 0x00000017ff137819 */ /* 0x000fc80000011600 */
[----:B------:R-:W-:-:S04]  /*2130*/  LOP3.LUT R22, R19, 0xff, RZ, 0xc0, !PT ;  /* 0x000000ff13167812 */ /* 0x000fc800078ec0ff */
[----:B------:R-:W-:-:S04]  /*2140*/  IADD3 R19, PT, PT, R22, R21, RZ ;  /* 0x0000001516137210 */ /* 0x000fc80007ffe0ff */
[----:B------:R-:W-:-:S04]  /*2150*/  IADD3 R22, PT, PT, R19, -0x1, RZ ;  /* 0xffffffff13167810 */ /* 0x000fc80007ffe0ff */
[----:B------:R-:W-:-:S13]  /*2160*/  ISETP.GE.U32.AND P0, PT, R22, 0xfe, PT ;  /* 0x000000fe1600780c */ /* 0x000fda0003f06070 */
[----:B------:R-:W-:Y:S05]  /*2170*/  @!P0 BRA `(.L_x_47) ;  /* 0x0000000000808947 */ /* 0x000fea0003800000 */
[----:B------:R-:W-:-:S13]  /*2180*/  ISETP.GT.AND P0, PT, R19, 0xfe, PT ;  /* 0x000000fe1300780c */ /* 0x000fda0003f04270 */
[----:B------:R-:W-:Y:S05]  /*2190*/  @P0 BRA `(.L_x_48) ;  /* 0x00000000006c0947 */ /* 0x000fea0003800000 */
[----:B------:R-:W-:-:S13]  /*21a0*/  ISETP.GE.AND P0, PT, R19, 0x1, PT ;  /* 0x000000011300780c */ /* 0x000fda0003f06270 */
[----:B------:R-:W-:Y:S05]  /*21b0*/  @P0 BRA `(.L_x_49) ;  /* 0x0000000000740947 */ /* 0x000fea0003800000 */
[----:B------:R-:W-:Y:S02]  /*21c0*/  ISETP.GE.AND P0, PT, R19, -0x18, PT ;  /* 0xffffffe81300780c */ /* 0x000fe40003f06270 */
[----:B------:R-:W-:-:S11]  /*21d0*/  LOP3.LUT R0, R0, 0x80000000, RZ, 0xc0, !PT ;  /* 0x8000000000007812 */ /* 0x000fd600078ec0ff */
[----:B------:R-:W-:Y:S05]  /*21e0*/  @!P0 BRA `(.L_x_49) ;  /* 0x0000000000688947 */ /* 0x000fea0003800000 */
[CCC-:B------:R-:W-:Y:S01]  /*21f0*/  FFMA.RZ R21, R23.reuse, R25.reuse, R26.reuse ;  /* 0x0000001917157223 */ /* 0x1c0fe2000000c01a */
[CCC-:B------:R-:W-:Y:S01]  /*2200*/  FFMA.RP R22, R23.reuse, R25.reuse, R26.reuse ;  /* 0x0000001917167223 */ /* 0x1c0fe2000000801a */
[----:B------:R-:W-:Y:S01]  /*2210*/  FFMA.RM R25, R23, R25, R26 ;  /* 0x0000001917197223 */ /* 0x000fe2000000401a */
[----:B------:R-:W-:Y:S02]  /*2220*/  IADD3 R23, PT, PT, R19, 0x20, RZ ;  /* 0x0000002013177810 */ /* 0x000fe40007ffe0ff */
[----:B------:R-:W-:Y:S02]  /*2230*/  LOP3.LUT R21, R21, 0x7fffff, RZ, 0xc0, !PT ;  /* 0x007fffff15157812 */ /* 0x000fe400078ec0ff */
[----:B------:R-:W-:Y:S02]  /*2240*/  ISETP.NE.AND P2, PT, R19, RZ, PT ;  /* 0x000000ff1300720c */ /* 0x000fe40003f45270 */
[----:B------:R-:W-:Y:S02]  /*2250*/  LOP3.LUT R24, R21, 0x800000, RZ, 0xfc, !PT ;  /* 0x0080000015187812 */ /* 0x000fe400078efcff */
[----:B------:R-:W-:-:S02]  /*2260*/  ISETP.NE.AND P1, PT, R19, RZ, PT ;  /* 0x000000ff1300720c */ /* 0x000fc40003f25270 */
[----:B------:R-:W-:Y:S02]  /*2270*/  IADD3 R19, PT, PT, -R19, RZ, RZ ;  /* 0x000000ff13137210 */ /* 0x000fe40007ffe1ff */
[----:B------:R-:W-:Y:S02]  /*2280*/  SHF.L.U32 R23, R24, R23, RZ ;  /* 0x0000001718177219 */ /* 0x000fe400000006ff */
[----:B------:R-:W-:Y:S02]  /*2290*/  FSETP.NEU.FTZ.AND P0, PT, R22, R25, PT ;  /* 0x000000191600720b */ /* 0x000fe40003f1d000 */
[----:B------:R-:W-:Y:S02]  /*22a0*/  SEL R19, R19, RZ, P2 ;  /* 0x000000ff13137207 */ /* 0x000fe40001000000 */
[----:B------:R-:W-:Y:S02]  /*22b0*/  ISETP.NE.AND P1, PT, R23, RZ, P1 ;  /* 0x000000ff1700720c */ /* 0x000fe40000f25270 */
[----:B------:R-:W-:-:S02]  /*22c0*/  SHF.R.U32.HI R24, RZ, R19, R24 ;  /* 0x00000013ff187219 */ /* 0x000fc40000011618 */
[----:B------:R-:W-:Y:S02]  /*22d0*/  PLOP3.LUT P0, PT, P0, P1, PT, 0xf8, 0x8f ;  /* 0x00000000008f781c */ /* 0x000fe40000703f70 */
[----:B------:R-:W-:Y:S02]  /*22e0*/  SHF.R.U32.HI R21, RZ, 0x1, R24 ;  /* 0x00000001ff157819 */ /* 0x000fe40000011618 */
[----:B------:R-:W-:-:S04]  /*22f0*/  SEL R22, RZ, 0x1, !P0 ;  /* 0x00000001ff167807 */ /* 0x000fc80004000000 */
[----:B------:R-:W-:-:S04]  /*2300*/  LOP3.LUT R19, R22, 0x1, R21, 0xf8, !PT ;  /* 0x0000000116137812 */ /* 0x000fc800078ef815 */
[----:B------:R-:W-:-:S04]  /*2310*/  LOP3.LUT R24, R19, R24, RZ, 0xc0, !PT ;  /* 0x0000001813187212 */ /* 0x000fc800078ec0ff */
[----:B------:R-:W-:-:S04]  /*2320*/  IADD3 R21, PT, PT, R21, R24, RZ ;  /* 0x0000001815157210 */ /* 0x000fc80007ffe0ff */
[----:B------:R-:W-:Y:S01]  /*2330*/  LOP3.LUT R0, R21, R0, RZ, 0xfc, !PT ;  /* 0x0000000015007212 */ /* 0x000fe200078efcff */
[----:B------:R-:W-:Y:S06]  /*2340*/  BRA `(.L_x_49) ;  /* 0x0000000000107947 */ /* 0x000fec0003800000 */
.L_x_48:
[----:B------:R-:W-:-:S04]  /*2350*/  LOP3.LUT R0, R0, 0x80000000, RZ, 0xc0, !PT ;  /* 0x8000000000007812 */ /* 0x000fc800078ec0ff */
[----:B------:R-:W-:Y:S01]  /*2360*/  LOP3.LUT R0, R0, 0x7f800000, RZ, 0xfc, !PT ;  /* 0x7f80000000007812 */ /* 0x000fe200078efcff */
[----:B------:R-:W-:Y:S06]  /*2370*/  BRA `(.L_x_49) ;  /* 0x0000000000047947 */ /* 0x000fec0003800000 */
.L_x_47:
[----:B------:R-:W-:-:S07]  /*2380*/  LEA R0, R21, R0, 0x17 ;  /* 0x0000000015007211 */ /* 0x000fce00078eb8ff */
.L_x_49:
[----:B------:R-:W-:Y:S05]  /*2390*/  BSYNC.RECONVERGENT B1 ;  /* 0x0000000000017941 */ /* 0x000fea0003800200 */
.L_x_46:
[----:B------:R-:W-:Y:S05]  /*23a0*/  BRA `(.L_x_50) ;  /* 0x0000000000207947 */ /* 0x000fea0003800000 */
.L_x_45:
[----:B------:R-:W-:-:S04]  /*23b0*/  LOP3.LUT R0, R25, 0x80000000, R0, 0x48, !PT ;  /* 0x8000000019007812 */ /* 0x000fc800078e4800 */
[----:B------:R-:W-:Y:S01]  /*23c0*/  LOP3.LUT R0, R0, 0x7f800000, RZ, 0xfc, !PT ;  /* 0x7f80000000007812 */ /* 0x000fe200078efcff */
[----:B------:R-:W-:Y:S06]  /*23d0*/  BRA `(.L_x_50) ;  /* 0x0000000000147947 */ /* 0x000fec0003800000 */
.L_x_44:
[----:B------:R-:W-:Y:S01]  /*23e0*/  LOP3.LUT R0, R25, 0x80000000, R0, 0x48, !PT ;  /* 0x8000000019007812 */ /* 0x000fe200078e4800 */
[----:B------:R-:W-:Y:S06]  /*23f0*/  BRA `(.L_x_50) ;  /* 0x00000000000c7947 */ /* 0x000fec0003800000 */
.L_x_43:
[----:B------:R-:W0:Y:S01]  /*2400*/  MUFU.RSQ R0, -QNAN ;  /* 0xffc0000000007908 */ /* 0x000e220000001400 */
[----:B------:R-:W-:Y:S05]  /*2410*/  BRA `(.L_x_50) ;  /* 0x0000000000047947 */ /* 0x000fea0003800000 */
.L_x_42:
[----:B------:R-:W-:-:S07]  /*2420*/  FADD.FTZ R0, R29, R18 ;  /* 0x000000121d007221 */ /* 0x000fce0000010000 */
.L_x_50:
[----:B------:R-:W-:Y:S05]  /*2430*/  BSYNC.RECONVERGENT B0 ;  /* 0x0000000000007941 */ /* 0x000fea0003800200 */
.L_x_40:
[----:B------:R-:W-:-:S04]  /*2440*/  HFMA2 R21, -RZ, RZ, 0, 0 ;  /* 0x00000000ff157431 */ /* 0x000fc800000001ff */
[----:B0-----:R-:W-:Y:S05]  /*2450*/  RET.REL.NODEC R20 `(_Z12AccelerationP9M_double4S0_if) ;  /* 0xffffffd814e87950 */ /* 0x001fea0003c3ffff */
.L_x_51:
[----:B------:R-:W-:-:S00]  /*2460*/  BRA `(.L_x_51) ;  /* 0xfffffffc00fc7947 */ /* 0x000fc0000383ffff */
[----:B------:R-:W-:-:S00]  /*2470*/  NOP ;  /* 0x0000000000007918 */ /* 0x000fc00000000000 */
        /* <DEDUP_REMOVED lines=8> */
.L_x_55:


//--------------------- .text._Z8PositionP9M_double4S0_S0_i --------------------------
	.section	.text._Z8PositionP9M_double4S0_S0_i,"ax",@progbits
	.align	128
        .global         _Z8PositionP9M_double4S0_S0_i
        .type           _Z8PositionP9M_double4S0_S0_i,@function
        .size           _Z8PositionP9M_double4S0_S0_i,(.L_x_57 - _Z8PositionP9M_double4S0_S0_i)
        .other          _Z8PositionP9M_double4S0_S0_i,@"STO_CUDA_ENTRY STV_DEFAULT"
_Z8PositionP9M_double4S0_S0_i:
.text._Z8PositionP9M_double4S0_S0_i:
[----:B------:R-:W-:Y:S01]  /*0000*/  LDC R1, c[0x0][0x37c] ;  /* 0x0000df00ff017b82 */ /* 0x000fe20000000800 */
[----:B------:R-:W0:Y:S07]  /*0010*/  S2R R0, SR_TID.X ;  /* 0x0000000000007919 */ /* 0x000e2e0000002100 */
[----:B------:R-:W0:Y:S01]  /*0020*/  S2UR UR4, SR_CTAID.X ;  /* 0x00000000000479c3 */ /* 0x000e220000002500 */
[----:B------:R-:W1:Y:S07]  /*0030*/  LDCU UR5, c[0x0][0x398] ;  /* 0x00007300ff0577ac */ /* 0x000e6e0008000800 */
[----:B------:R-:W0:Y:S02]  /*0040*/  LDC R9, c[0x0][0x360] ;  /* 0x0000d800ff097b82 */ /* 0x000e240000000800 */
[----:B0-----:R-:W-:-:S05]  /*0050*/  IMAD R9, R9, UR4, R0 ;  /* 0x0000000409097c24 */ /* 0x001fca000f8e0200 */
[----:B-1----:R-:W-:-:S13]  /*0060*/  ISETP.GE.AND P0, PT, R9, UR5, PT ;  /* 0x0000000509007c0c */ /* 0x002fda000bf06270 */
[----:B------:R-:W-:Y:S05]  /*0070*/  @P0 EXIT ;  /* 0x000000000000094d */ /* 0x000fea0003800000 */
[----:B------:R-:W0:Y:S01]  /*0080*/  LDC.64 R2, c[0x0][0x390] ;  /* 0x0000e400ff027b82 */ /* 0x000e220000000a00 */
[----:B------:R-:W1:Y:S07]  /*0090*/  LDCU.64 UR4, c[0x0][0x358] ;  /* 0x00006b00ff0477ac */ /* 0x000e6e0008000a00 */
[----:B------:R-:W2:Y:S01]  /*00a0*/  LDC.64 R4, c[0x0][0x388] ;  /* 0x0000e200ff047b82 */ /* 0x000ea20000000a00 */
[----:B0-----:R-:W-:-:S05]  /*00b0*/  IMAD.WIDE R2, R9, 0x10, R2 ;  /* 0x0000001009027825 */ /* 0x001fca00078e0202 */
[----:B-1----:R-:W3:Y:S01]  /*00c0*/  LDG.E R0, desc[UR4][R2.64] ;  /* 0x0000000402007981 */ /* 0x002ee2000c1e1900 */
[----:B--2---:R-:W-:-:S05]  /*00d0*/  IMAD.WIDE R4, R9, 0x10, R4 ;  /* 0x0000001009047825 */ /* 0x004fca00078e0204 */
[----:B------:R-:W3:Y:S04]  /*00e0*/  LDG.E R7, desc[UR4][R4.64] ;  /* 0x0000000404077981 */ /* 0x000ee8000c1e1900 */
[----:B------:R-:W2:Y:S01]  /*00f0*/  LDG.E R15, desc[UR4][R4.64+0x8] ;  /* 0x00000804040f7981 */ /* 0x000ea2000c1e1900 */
[----:B---3--:R-:W-:-:S03]  /*0100*/  FFMA R11, R0, 0.00025000001187436282635, R7 ;  /* 0x3983126f000b7823 */ /* 0x008fc60000000007 */
[----:B------:R-:W3:Y:S04]  /*0110*/  LDG.E R7, desc[UR4][R4.64+0x4] ;  /* 0x0000040404077981 */ /* 0x000ee8000c1e1900 */
[----:B------:R0:W-:Y:S04]  /*0120*/  STG.E desc[UR4][R4.64], R11 ;  /* 0x0000000b04007986 */ /* 0x0001e8000c101904 */
[----:B------:R-:W3:Y:S02]  /*0130*/  LDG.E R0, desc[UR4][R2.64+0x4] ;  /* 0x0000040402007981 */ /* 0x000ee4000c1e1900 */
[----:B---3--:R-:W-:-:S02]  /*0140*/  FFMA R13, R0, 0.00025000001187436282635, R7 ;  /* 0x3983126f000d7823 */ /* 0x008fc40000000007 */
[----:B------:R-:W1:Y:S03]  /*0150*/  LDC.64 R6, c[0x0][0x380] ;  /* 0x0000e000ff067b82 */ /* 0x000e660000000a00 */
[----:B------:R3:W-:Y:S04]  /*0160*/  STG.E desc[UR4][R4.64+0x4], R13 ;  /* 0x0000040d04007986 */ /* 0x0007e8000c101904 */
[----:B------:R-:W2:Y:S01]  /*0170*/  LDG.E R0, desc[UR4][R2.64+0x8] ;  /* 0x0000080402007981 */ /* 0x000ea2000c1e1900 */
[----:B-1----:R-:W-:-:S04]  /*0180*/  IMAD.WIDE R6, R9, 0x10, R6 ;  /* 0x0000001009067825 */ /* 0x002fc800078e0206 */
[----:B--2---:R-:W-:-:S05]  /*0190*/  FFMA R15, R0, 0.00025000001187436282635, R15 ;  /* 0x3983126f000f7823 */ /* 0x004fca000000000f */
[----:B------:R-:W-:Y:S04]  /*01a0*/  STG.E desc[UR4][R4.64+0x8], R15 ;  /* 0x0000080f04007986 */ /* 0x000fe8000c101904 */
[----:B------:R-:W2:Y:S04]  /*01b0*/  LDG.E R8, desc[UR4][R6.64+0x4] ;  /* 0x0000040406087981 */ /* 0x000ea8000c1e1900 */
[----:B------:R-:W0:Y:S04]  /*01c0*/  LDG.E R0, desc[UR4][R6.64] ;  /* 0x0000000406007981 */ /* 0x000e28000c1e1900 */
[----:B------:R-:W3:Y:S01]  /*01d0*/  LDG.E R10, desc[UR4][R6.64+0x8] ;  /* 0x00000804060a7981 */ /* 0x000ee2000c1e1900 */
[----:B--2---:R-:W-:Y:S01]  /*01e0*/  FFMA R9, R13, 0.00050000002374872565269, R8 ;  /* 0x3a03126f0d097823 */ /* 0x004fe20000000008 */
[----:B0-----:R-:W-:Y:S01]  /*01f0*/  FFMA R11, R11, 0.00050000002374872565269, R0 ;  /* 0x3a03126f0b0b7823 */ /* 0x001fe20000000000 */
[----:B---3--:R-:W-:-:S04]  /*0200*/  FFMA R13, R15, 0.00050000002374872565269, R10 ;  /* 0x3a03126f0f0d7823 */ /* 0x008fc8000000000a */
[----:B------:R-:W-:Y:S04]  /*0210*/  STG.E desc[UR4][R6.64], R11 ;  /* 0x0000000b06007986 */ /* 0x000fe8000c101904 */
[----:B------:R-:W-:Y:S04]  /*0220*/  STG.E desc[UR4][R6.64+0x4], R9 ;  /* 0x0000040906007986 */ /* 0x000fe8000c101904 */
[----:B------:R-:W-:Y:S01]  /*0230*/  STG.E desc[UR4][R6.64+0x8], R13 ;  /* 0x0000080d06007986 */ /* 0x000fe2000c101904 */
[----:B------:R-:W-:Y:S05]  /*0240*/  EXIT ;  /* 0x000000000000794d */ /* 0x000fea0003800000 */
.L_x_52:
        /* <DEDUP_REMOVED lines=11> */
.L_x_57:


//--------------------- .text._Z8HalfStepP9M_double4S0_i --------------------------
	.section	.text._Z8HalfStepP9M_double4S0_i,"ax",@progbits
	.align	128
        .global         _Z8HalfStepP9M_double4S0_i
        .type           _Z8HalfStepP9M_double4S0_i,@function
        .size           _Z8HalfStepP9M_double4S0_i,(.L_x_58 - _Z8HalfStepP9M_double4S0_i)
        .other          _Z8HalfStepP9M_double4S0_i,@"STO_CUDA_ENTRY STV_DEFAULT"
_Z8HalfStepP9M_double4S0_i:
.text._Z8HalfStepP9M_double4S0_i:
        /* <DEDUP_REMOVED lines=15> */
[----:B------:R-:W2:Y:S04]  /*00f0*/  LDG.E R9, desc[UR4][R2.64+0x4] ;  /* 0x0000040402097981 */ /* 0x000ea8000c1e1900 */
[----:B------:R-:W4:Y:S01]  /*0100*/  LDG.E R11, desc[UR4][R2.64+0x8] ;  /* 0x00000804020b7981 */ /* 0x000f22000c1e1900 */
[----:B---3--:R-:W-:-:S05]  /*0110*/  FFMA R7, R0, 0.00025000001187436282635, R7 ;  /* 0x3983126f00077823 */ /* 0x008fca0000000007 */
[----:B------:R-:W-:Y:S04]  /*0120*/  STG.E desc[UR4][R2.64], R7 ;  /* 0x0000000702007986 */ /* 0x000fe8000c101904 */
[----:B------:R-:W2:Y:S02]  /*0130*/  LDG.E R0, desc[UR4][R4.64+0x4] ;  /* 0x0000040404007981 */ /* 0x000ea4000c1e1900 */
[----:B--2---:R-:W-:-:S05]  /*0140*/  FFMA R9, R0, 0.00025000001187436282635, R9 ;  /* 0x3983126f00097823 */ /* 0x004fca0000000009 */
[----:B------:R-:W-:Y:S04]  /*0150*/  STG.E desc[UR4][R2.64+0x4], R9 ;  /* 0x0000040902007986 */ /* 0x000fe8000c101904 */
[----:B------:R-:W4:Y:S01]  /*0160*/  LDG.E R0, desc[UR4][R4.64+0x8] ;  /* 0x0000080404007981 */ /* 0x000f22000c1e1900 */
[----:B------:R-:W-:-:S04]  /*0170*/  FMUL R6, R9, R9 ;  /* 0x0000000909067220 */ /* 0x000fc80000400000 */
[----:B------:R-:W-:Y:S01]  /*0180*/  FFMA R6, R7, R7, R6 ;  /* 0x0000000707067223 */ /* 0x000fe20000000006 */
[----:B----4-:R-:W-:-:S04]  /*0190*/  FFMA R11, R0, 0.00025000001187436282635, R11 ;  /* 0x3983126f000b7823 */ /* 0x010fc8000000000b */
[----:B------:R-:W-:-:S04]  /*01a0*/  FFMA R6, R11, R11, R6 ;  /* 0x0000000b0b067223 */ /* 0x000fc80000000006 */
[----:B------:R-:W-:Y:S01]  /*01b0*/  FMUL R13, R6, 0.5 ;  /* 0x3f000000060d7820 */ /* 0x000fe20000400000 */
[----:B------:R-:W-:Y:S04]  /*01c0*/  STG.E desc[UR4][R2.64+0x8], R11 ;  /* 0x0000080b02007986 */ /* 0x000fe8000c101904 */
[----:B------:R-:W-:Y:S01]  /*01d0*/  STG.E desc[UR4][R2.64+0xc], R13 ;  /* 0x00000c0d02007986 */ /* 0x000fe2000c101904 */
[----:B------:R-:W-:Y:S05]  /*01e0*/  EXIT ;  /* 0x000000000000794d */ /* 0x000fea0003800000 */
.L_x_53:
        /* <DEDUP_REMOVED lines=9> */
.L_x_58:


//--------------------- .nv.shared.reserved.0     --------------------------
	.section	.nv.shared.reserved.0,"aw",@nobits
	.weak		__nv_reservedSMEM_offset_0_alias
	.size		__nv_reservedSMEM_offset_0_alias, 0, 64
	.other		__nv_reservedSMEM_offset_0_alias,@"STO_CUDA_RESERVED_SHARED STV_DEFAULT"
__nv_reservedSMEM_offset_0_alias:
	.zero		0
	.zero		64


//--------------------- .nv.constant0._Z12AccelerationP9M_double4S0_if --------------------------
	.section	.nv.constant0._Z12AccelerationP9M_double4S0_if,"a",@progbits
	.sectionflags	@""
	.align	4
.nv.constant0._Z12AccelerationP9M_double4S0_if:
	.zero		920


//--------------------- .nv.constant0._Z8PositionP9M_double4S0_S0_i --------------------------
	.section	.nv.constant0._Z8PositionP9M_double4S0_S0_i,"a",@progbits
	.sectionflags	@""
	.align	4
.nv.constant0._Z8PositionP9M_double4S0_S0_i:
	.zero		924


//--------------------- .nv.constant0._Z8HalfStepP9M_double4S0_i --------------------------
	.section	.nv.constant0._Z8HalfStepP9M_double4S0_i,"a",@progbits
	.sectionflags	@""
	.align	4
.nv.constant0._Z8HalfStepP9M_double4S0_i:
	.zero		916


//--------------------- SYMBOLS --------------------------

	.type		.nv.reservedSmem.offset0,@object
	.size		.nv.reservedSmem.offset0,0x4
